	.headerflags	@"EF_CUDA_TEXMODE_UNIFIED EF_CUDA_64BIT_ADDRESS EF_CUDA_ACCELERATORS EF_CUDA_SM90 EF_CUDA_VIRTUAL_SM(EF_CUDA_SM90)"
	.elftype	@"ET_EXEC"


//--------------------- .nv.info                  --------------------------
	.section	.nv.info,"",@"SHT_CUDA_INFO"
	.align	4


	//----- nvinfo : EIATTR_REGCOUNT
	.align		4
        /*0000*/ 	.byte	0x04, 0x2f
        /*0002*/ 	.short	(.L_3 - .L_2)
	.align		4
.L_2:
        /*0004*/ 	.word	index@(triton_poi_fused__native_batch_norm_legit_no_training_relu_threshold_backward_4)
        /*0008*/ 	.word	0x00000030


	//----- nvinfo : EIATTR_MIN_STACK_SIZE
	.align		4
.L_3:
        /*000c*/ 	.byte	0x04, 0x12
        /*000e*/ 	.short	(.L_5 - .L_4)
	.align		4
.L_4:
        /*0010*/ 	.word	index@(triton_poi_fused__native_batch_norm_legit_no_training_relu_threshold_backward_4)
        /*0014*/ 	.word	0x00000000


	//----- nvinfo : EIATTR_FRAME_SIZE
	.align		4
.L_5:
        /*0018*/ 	.byte	0x04, 0x11
        /*001a*/ 	.short	(.L_7 - .L_6)
	.align		4
.L_6:
        /*001c*/ 	.word	index@(triton_poi_fused__native_batch_norm_legit_no_training_relu_threshold_backward_4)
        /*0020*/ 	.word	0x00000000


	//----- nvinfo : EIATTR_MIN_STACK_SIZE
	.align		4
.L_7:
        /*0024*/ 	.byte	0x04, 0x12
        /*0026*/ 	.short	(.L_9 - .L_8)
	.align		4
.L_8:
        /*0028*/ 	.word	index@(triton_poi_fused__native_batch_norm_legit_no_training_relu_threshold_backward_4)
        /*002c*/ 	.word	0x00000000
.L_9:


//--------------------- .nv.info.triton_poi_fused__native_batch_norm_legit_no_training_relu_threshold_backward_4 --------------------------
	.section	.nv.info.triton_poi_fused__native_batch_norm_legit_no_training_relu_threshold_backward_4,"",@"SHT_CUDA_INFO"
	.sectionflags	@""
	.align	4


	//----- nvinfo : EIATTR_CUDA_API_VERSION
	.align		4
        /*0000*/ 	.byte	0x04, 0x37
        /*0002*/ 	.short	(.L_11 - .L_10)
.L_10:
        /*0004*/ 	.word	0x0000007c


	//----- nvinfo : EIATTR_KPARAM_INFO
	.align		4
.L_11:
        /*0008*/ 	.byte	0x04, 0x17
        /*000a*/ 	.short	(.L_13 - .L_12)
.L_12:
        /*000c*/ 	.word	0x00000000
        /*0010*/ 	.short	0x0008
        /*0012*/ 	.short	0x003c
        /*0014*/ 	.byte	0x00, 0xf0, 0x11, 0x00


	//----- nvinfo : EIATTR_KPARAM_INFO
	.align		4
.L_13:
        /*0018*/ 	.byte	0x04, 0x17
        /*001a*/ 	.short	(.L_15 - .L_14)
.L_14:
        /*001c*/ 	.word	0x00000000
        /*0020*/ 	.short	0x0007
        /*0022*/ 	.short	0x0038
        /*0024*/ 	.byte	0x00, 0xf0, 0x11, 0x00


	//----- nvinfo : EIATTR_KPARAM_INFO
	.align		4
.L_15:
        /*0028*/ 	.byte	0x04, 0x17
        /*002a*/ 	.short	(.L_17 - .L_16)
.L_16:
        /*002c*/ 	.word	0x00000000
        /*0030*/ 	.short	0x0006
        /*0032*/ 	.short	0x0030
        /*0034*/ 	.byte	0x00, 0xf4, 0x21, 0x00


	//----- nvinfo : EIATTR_KPARAM_INFO
	.align		4
.L_17:
        /*0038*/ 	.byte	0x04, 0x17
        /*003a*/ 	.short	(.L_19 - .L_18)
.L_18:
        /*003c*/ 	.word	0x00000000
        /*0040*/ 	.short	0x0005
        /*0042*/ 	.short	0x0028
        /*0044*/ 	.byte	0x00, 0xf4, 0x21, 0x00


	//----- nvinfo : EIATTR_KPARAM_INFO
	.align		4
.L_19:
        /*0048*/ 	.byte	0x04, 0x17
        /*004a*/ 	.short	(.L_21 - .L_20)
.L_20:
        /*004c*/ 	.word	0x00000000
        /*0050*/ 	.short	0x0004
        /*0052*/ 	.short	0x0020
        /*0054*/ 	.byte	0x00, 0xf4, 0x21, 0x00


	//----- nvinfo : EIATTR_KPARAM_INFO
	.align		4
.L_21:
        /*0058*/ 	.byte	0x04, 0x17
        /*005a*/ 	.short	(.L_23 - .L_22)
.L_22:
        /*005c*/ 	.word	0x00000000
        /*0060*/ 	.short	0x0003
        /*0062*/ 	.short	0x0018
        /*0064*/ 	.byte	0x00, 0xf4, 0x21, 0x00


	//----- nvinfo : EIATTR_KPARAM_INFO
	.align		4
.L_23:
        /*0068*/ 	.byte	0x04, 0x17
        /*006a*/ 	.short	(.L_25 - .L_24)
.L_24:
        /*006c*/ 	.word	0x00000000
        /*0070*/ 	.short	0x0002
        /*0072*/ 	.short	0x0010
        /*0074*/ 	.byte	0x00, 0xf4, 0x21, 0x00


	//----- nvinfo : EIATTR_KPARAM_INFO
	.align		4
.L_25:
        /*0078*/ 	.byte	0x04, 0x17
        /*007a*/ 	.short	(.L_27 - .L_26)
.L_26:
        /*007c*/ 	.word	0x00000000
        /*0080*/ 	.short	0x0001
        /*0082*/ 	.short	0x0008
        /*0084*/ 	.byte	0x00, 0xf4, 0x21, 0x00


	//----- nvinfo : EIATTR_KPARAM_INFO
	.align		4
.L_27:
        /*0088*/ 	.byte	0x04, 0x17
        /*008a*/ 	.short	(.L_29 - .L_28)
.L_28:
        /*008c*/ 	.word	0x00000000
        /*0090*/ 	.short	0x0000
        /*0092*/ 	.short	0x0000
        /*0094*/ 	.byte	0x00, 0xf4, 0x21, 0x00


	//----- nvinfo : EIATTR_SPARSE_MMA_MASK
	.align		4
.L_29:
        /*0098*/ 	.byte	0x03, 0x50
        /*009a*/ 	.short	0x0000


	//----- nvinfo : EIATTR_MAXREG_COUNT
	.align		4
        /*009c*/ 	.byte	0x03, 0x1b
        /*009e*/ 	.short	0x00ff


	//----- nvinfo : EIATTR_EXIT_INSTR_OFFSETS
	.align		4
        /*00a0*/ 	.byte	0x04, 0x1c
        /*00a2*/ 	.short	(.L_31 - .L_30)


	//   ....[0]....
.L_30:
        /*00a4*/ 	.word	0x00002210


	//   ....[1]....
        /*00a8*/ 	.word	0x00002230


	//----- nvinfo : EIATTR_REQNTID
	.align		4
.L_31:
        /*00ac*/ 	.byte	0x04, 0x10
        /*00ae*/ 	.short	(.L_33 - .L_32)
.L_32:
        /*00b0*/ 	.word	0x00000100
        /*00b4*/ 	.word	0x00000001
        /*00b8*/ 	.word	0x00000001


	//----- nvinfo : EIATTR_CBANK_PARAM_SIZE
	.align		4
.L_33:
        /*00bc*/ 	.byte	0x03, 0x19
        /*00be*/ 	.short	0x0040


	//----- nvinfo : EIATTR_PARAM_CBANK
	.align		4
        /*00c0*/ 	.byte	0x04, 0x0a
        /*00c2*/ 	.short	(.L_35 - .L_34)
	.align		4
.L_34:
        /*00c4*/ 	.word	index@(.nv.constant0.triton_poi_fused__native_batch_norm_legit_no_training_relu_threshold_backward_4)
        /*00c8*/ 	.short	0x0210
        /*00ca*/ 	.short	0x0040


	//----- nvinfo : EIATTR_SW_WAR
	.align		4
.L_35:
        /*00cc*/ 	.byte	0x04, 0x36
        /*00ce*/ 	.short	(.L_37 - .L_36)
.L_36:
        /*00d0*/ 	.word	0x00000008
.L_37:


//--------------------- .nv.callgraph             --------------------------
	.section	.nv.callgraph,"",@"SHT_CUDA_CALLGRAPH"
	.align	4
	.sectionentsize	8
	.align		4
        /*0000*/ 	.word	0x00000000
	.align		4
        /*0004*/ 	.word	0xffffffff
	.align		4
        /*0008*/ 	.word	0x00000000
	.align		4
        /*000c*/ 	.word	0xfffffffe
	.align		4
        /*0010*/ 	.word	0x00000000
	.align		4
        /*0014*/ 	.word	0xfffffffd
	.align		4
        /*0018*/ 	.word	0x00000000
	.align		4
        /*001c*/ 	.word	0xfffffffc


//--------------------- .nv.constant4             --------------------------
	.section	.nv.constant4,"a",@progbits
	.align	8
	.align		8
.nv.constant4:
        /*0000*/ 	.dword	_$_str
	.align		8
        /*0008*/ 	.dword	_$_str_$_2


//--------------------- .text.triton_poi_fused__native_batch_norm_legit_no_training_relu_threshold_backward_4 --------------------------
	.section	.text.triton_poi_fused__native_batch_norm_legit_no_training_relu_threshold_backward_4,"ax",@progbits
	.sectionflags	@"SHF_BARRIERS=1"
	.align	128
        .global         triton_poi_fused__native_batch_norm_legit_no_training_relu_threshold_backward_4
        .type           triton_poi_fused__native_batch_norm_legit_no_training_relu_threshold_backward_4,@function
        .size           triton_poi_fused__native_batch_norm_legit_no_training_relu_threshold_backward_4,(.L_x_1 - triton_poi_fused__native_batch_norm_legit_no_training_relu_threshold_backward_4)
        .other          triton_poi_fused__native_batch_norm_legit_no_training_relu_threshold_backward_4,@"STO_CUDA_ENTRY STV_DEFAULT"
triton_poi_fused__native_batch_norm_legit_no_training_relu_threshold_backward_4:
.text.triton_poi_fused__native_batch_norm_legit_no_training_relu_threshold_backward_4:
[----:B------:R-:W0:Y:S01]  /*0000*/  LDC R1, c[0x0][0x28] ;  /* 0x00000a00ff017b82 */ /* 0x000e220000000800 */
[----:B------:R-:W1:Y:S07]  /*0010*/  S2R R24, SR_CTAID.Y ;  /* 0x0000000000187919 */ /* 0x000e6e0000002600 */
[----:B------:R-:W2:Y:S01]  /*0020*/  LDC.64 R32, c[0x0][0x220] ;  /* 0x00008800ff207b82 */ /* 0x000ea20000000a00 */
[----:B------:R-:W-:Y:S02]  /*0030*/  CS2R R16, SRZ ;  /* 0x0000000000107805 */ /* 0x000fe4000001ff00 */
[----:B------:R-:W-:Y:S01]  /*0040*/  CS2R R18, SRZ ;  /* 0x0000000000127805 */ /* 0x000fe2000001ff00 */
[----:B------:R-:W3:Y:S01]  /*0050*/  S2R R5, SR_TID.X ;  /* 0x0000000000057919 */ /* 0x000ee20000002100 */
[----:B------:R-:W-:Y:S01]  /*0060*/  ULDC.64 UR6, c[0x0][0x208] ;  /* 0x0000820000067ab9 */ /* 0x000fe20000000a00 */
[----:B------:R-:W4:Y:S02]  /*0070*/  S2R R26, SR_CTAID.X ;  /* 0x00000000001a7919 */ /* 0x000f240000002500 */
[----:B------:R-:W5:Y:S08]  /*0080*/  LDC.64 R38, c[0x0][0x210] ;  /* 0x00008400ff267b82 */ /* 0x000f700000000a00 */
[----:B------:R-:W2:Y:S01]  /*0090*/  LDC.64 R34, c[0x0][0x218] ;  /* 0x00008600ff227b82 */ /* 0x000ea20000000a00 */
[----:B------:R-:W-:-:S02]  /*00a0*/  CS2R R10, SRZ ;  /* 0x00000000000a7805 */ /* 0x000fc4000001ff00 */
[----:B------:R-:W-:Y:S02]  /*00b0*/  CS2R R12, SRZ ;  /* 0x00000000000c7805 */ /* 0x000fe4000001ff00 */
[----:B------:R-:W-:-:S03]  /*00c0*/  CS2R R14, SRZ ;  /* 0x00000000000e7805 */ /* 0x000fc6000001ff00 */
[----:B------:R-:W5:Y:S01]  /*00d0*/  LDC.64 R30, c[0x0][0x228] ;  /* 0x00008a00ff1e7b82 */ /* 0x000f620000000a00 */
[----:B-1----:R-:W-:-:S07]  /*00e0*/  IMAD.SHL.U32 R24, R24, 0x40, RZ ;  /* 0x0000004018187824 */ /* 0x002fce00078e00ff */
[----:B------:R-:W1:Y:S01]  /*00f0*/  LDC.64 R36, c[0x0][0x230] ;  /* 0x00008c00ff247b82 */ /* 0x000e620000000a00 */
[----:B---3--:R-:W-:-:S05]  /*0100*/  IMAD.SHL.U32 R3, R5, 0x10, RZ ;  /* 0x0000001005037824 */ /* 0x008fca00078e00ff */
[----:B------:R-:W-:-:S04]  /*0110*/  LOP3.LUT R22, R24, 0x30, R3, 0xf8, !PT ;  /* 0x0000003018167812 */ /* 0x000fc800078ef803 */
[C---:B------:R-:W-:Y:S01]  /*0120*/  ISETP.GE.AND P1, PT, R22.reuse, 0x180, PT ;  /* 0x000001801600780c */ /* 0x040fe20003f26270 */
[----:B------:R-:W-:-:S05]  /*0130*/  IMAD.HI R0, R22, 0x2aaaaaab, RZ ;  /* 0x2aaaaaab16007827 */ /* 0x000fca00078e02ff */
[----:B------:R-:W-:-:S04]  /*0140*/  SHF.R.U32.HI R3, RZ, 0x1f, R0 ;  /* 0x0000001fff037819 */ /* 0x000fc80000011600 */
[----:B------:R-:W-:-:S05]  /*0150*/  LEA.HI.SX32 R9, R0, R3, 0x1c ;  /* 0x0000000300097211 */ /* 0x000fca00078fe2ff */
[----:B------:R-:W-:-:S04]  /*0160*/  IMAD R3, R9, -0x60, R22 ;  /* 0xffffffa009037824 */ /* 0x000fc800078e0216 */
[----:B--2---:R-:W-:-:S05]  /*0170*/  IMAD.WIDE R6, R3, 0x4, R32 ;  /* 0x0000000403067825 */ /* 0x004fca00078e0220 */
[----:B------:R5:W2:Y:S01]  /*0180*/  @!P1 LDG.E.EL.128 R16, desc[UR6][R6.64] ;  /* 0x0000000606109981 */ /* 0x000aa2000c2e1d00 */
[----:B------:R-:W-:Y:S01]  /*0190*/  SHF.R.U32.HI R2, RZ, 0x2, R5 ;  /* 0x00000002ff027819 */ /* 0x000fe20000011605 */
[----:B----4-:R-:W-:Y:S02]  /*01a0*/  IMAD.SHL.U32 R26, R26, 0x40, RZ ;  /* 0x000000401a1a7824 */ /* 0x010fe400078e00ff */
[----:B0-----:R-:W-:Y:S01]  /*01b0*/  IMAD.WIDE R20, R3, 0x4, R34 ;  /* 0x0000000403147825 */ /* 0x001fe200078e0222 */
[----:B------:R-:W-:-:S04]  /*01c0*/  SGXT.U32 R2, R2, 0x6 ;  /* 0x000000060202781a */ /* 0x000fc80000000000 */
[----:B------:R-:W-:Y:S01]  /*01d0*/  LOP3.LUT R0, R26, R2, RZ, 0xfc, !PT ;  /* 0x000000021a007212 */ /* 0x000fe200078efcff */
[----:B------:R0:W3:Y:S03]  /*01e0*/  @!P1 LDG.E.EL.128 R12, desc[UR6][R20.64] ;  /* 0x00000006140c9981 */ /* 0x0000e6000c2e1d00 */
[----:B------:R-:W-:Y:S01]  /*01f0*/  ISETP.GE.AND P0, PT, R0, 0x100, PT ;  /* 0x000001000000780c */ /* 0x000fe20003f06270 */
[----:B------:R-:W-:Y:S01]  /*0200*/  IMAD R27, R9, 0x100, R0 ;  /* 0x00000100091b7824 */ /* 0x000fe200078e0200 */
[----:B------:R-:W-:Y:S02]  /*0210*/  CS2R R8, SRZ ;  /* 0x0000000000087805 */ /* 0x000fe4000001ff00 */
[----:B------:R-:W-:Y:S01]  /*0220*/  ISETP.LT.AND P0, PT, R22, 0x180, !P0 ;  /* 0x000001801600780c */ /* 0x000fe20004701270 */
[----:B------:R-:W-:-:S04]  /*0230*/  IMAD R27, R27, 0x60, RZ ;  /* 0x000000601b1b7824 */ /* 0x000fc800078e02ff */
[----:B------:R-:W-:-:S04]  /*0240*/  IMAD.IADD R25, R3, 0x1, R27 ;  /* 0x0000000103197824 */ /* 0x000fc800078e021b */
[----:B-----5:R-:W-:-:S05]  /*0250*/  IMAD.WIDE R6, R25, 0x4, R38 ;  /* 0x0000000419067825 */ /* 0x020fca00078e0226 */
[----:B------:R4:W3:Y:S01]  /*0260*/  @P0 LDG.E.EL.128 R8, desc[UR6][R6.64] ;  /* 0x0000000606080981 */ /* 0x0008e2000c2e1d00 */
[----:B0-----:R-:W-:Y:S02]  /*0270*/  IMAD.MOV.U32 R20, RZ, RZ, 0x3e800000 ;  /* 0x3e800000ff147424 */ /* 0x001fe400078e00ff */
[----:B--2---:R-:W-:Y:S01]  /*0280*/  FADD R16, R16, 9.9999997473787516356e-05 ;  /* 0x38d1b71710107421 */ /* 0x004fe20000000000 */
[----:B------:R-:W-:Y:S01]  /*0290*/  FADD R17, R17, 9.9999997473787516356e-05 ;  /* 0x38d1b71711117421 */ /* 0x000fe20000000000 */
[----:B------:R-:W-:-:S04]  /*02a0*/  FADD R18, R18, 9.9999997473787516356e-05 ;  /* 0x38d1b71712127421 */ /* 0x000fc80000000000 */
[----:B------:R-:W0:Y:S08]  /*02b0*/  MUFU.SQRT R16, R16 ;  /* 0x0000001000107308 */ /* 0x000e300000002000 */
[----:B------:R-:W2:Y:S01]  /*02c0*/  MUFU.SQRT R17, R17 ;  /* 0x0000001100117308 */ /* 0x000ea20000002000 */
[----:B------:R-:W-:-:S07]  /*02d0*/  FADD R19, R19, 9.9999997473787516356e-05 ;  /* 0x38d1b71713137421 */ /* 0x000fce0000000000 */
[----:B------:R-:W5:Y:S01]  /*02e0*/  MUFU.SQRT R18, R18 ;  /* 0x0000001200127308 */ /* 0x000f620000002000 */
[----:B0-----:R-:W-:Y:S02]  /*02f0*/  FSETP.GT.AND P2, PT, R16, 8.50705917302346158658e+37, PT ;  /* 0x7e8000001000780b */ /* 0x001fe40003f44000 */
[----:B--2---:R-:W-:-:S05]  /*0300*/  FSETP.GT.AND P6, PT, R17, 8.50705917302346158658e+37, PT ;  /* 0x7e8000001100780b */ /* 0x004fca0003fc4000 */
[----:B------:R-:W0:Y:S01]  /*0310*/  MUFU.SQRT R19, R19 ;  /* 0x0000001300137308 */ /* 0x000e220000002000 */
[----:B-----5:R-:W-:Y:S02]  /*0320*/  FSETP.GT.AND P5, PT, R18, 8.50705917302346158658e+37, PT ;  /* 0x7e8000001200780b */ /* 0x020fe40003fa4000 */
[----:B------:R-:W-:-:S03]  /*0330*/  FSETP.GEU.AND P3, PT, R16, 1.175494350822287508e-38, PT ;  /* 0x008000001000780b */ /* 0x000fc60003f6e000 */
[----:B------:R-:W-:Y:S01]  /*0340*/  @P2 FMUL R16, R16, 0.25 ;  /* 0x3e80000010102820 */ /* 0x000fe20000400000 */
[C---:B------:R-:W-:Y:S01]  /*0350*/  FSETP.GEU.AND P4, PT, R17.reuse, 1.175494350822287508e-38, PT ;  /* 0x008000001100780b */ /* 0x040fe20003f8e000 */
[----:B------:R-:W-:Y:S01]  /*0360*/  @P6 FMUL R17, R17, 0.25 ;  /* 0x3e80000011116820 */ /* 0x000fe20000400000 */
[C---:B----4-:R-:W-:Y:S02]  /*0370*/  FSEL R7, R20.reuse, 1, P2 ;  /* 0x3f80000014077808 */ /* 0x050fe40001000000 */
[----:B------:R-:W-:Y:S02]  /*0380*/  FSEL R6, R20, 1, P6 ;  /* 0x3f80000014067808 */ /* 0x000fe40003000000 */
[C---:B------:R-:W-:Y:S02]  /*0390*/  FSETP.GEU.AND P2, PT, R18.reuse, 1.175494350822287508e-38, PT ;  /* 0x008000001200780b */ /* 0x040fe40003f4e000 */
[----:B0-----:R-:W-:Y:S01]  /*03a0*/  FSETP.GT.AND P6, PT, R19, 8.50705917302346158658e+37, PT ;  /* 0x7e8000001300780b */ /* 0x001fe20003fc4000 */
[----:B------:R-:W-:Y:S01]  /*03b0*/  @P5 FMUL R18, R18, 0.25 ;  /* 0x3e80000012125820 */ /* 0x000fe20000400000 */
[----:B------:R-:W-:-:S02]  /*03c0*/  FSEL R21, R20, 1, P5 ;  /* 0x3f80000014157808 */ /* 0x000fc40002800000 */
[----:B------:R-:W-:Y:S01]  /*03d0*/  FSETP.GEU.AND P5, PT, R19, 1.175494350822287508e-38, PT ;  /* 0x008000001300780b */ /* 0x000fe20003fae000 */
[----:B------:R-:W-:Y:S01]  /*03e0*/  @!P4 FMUL R17, R17, 16777216 ;  /* 0x4b8000001111c820 */ /* 0x000fe20000400000 */
[----:B------:R-:W-:-:S05]  /*03f0*/  @!P3 FMUL R16, R16, 16777216 ;  /* 0x4b8000001010b820 */ /* 0x000fca0000400000 */
[----:B------:R-:W-:Y:S02]  /*0400*/  @!P2 FMUL R18, R18, 16777216 ;  /* 0x4b8000001212a820 */ /* 0x000fe40000400000 */
[----:B------:R-:W-:Y:S01]  /*0410*/  @P6 FMUL R19, R19, 0.25 ;  /* 0x3e80000013136820 */ /* 0x000fe20000400000 */
[----:B------:R-:W0:Y:S03]  /*0420*/  MUFU.RCP R17, R17 ;  /* 0x0000001100117308 */ /* 0x000e260000001000 */
[----:B------:R-:W-:-:S05]  /*0430*/  @!P5 FMUL R19, R19, 16777216 ;  /* 0x4b8000001313d820 */ /* 0x000fca0000400000 */
[----:B------:R-:W2:Y:S01]  /*0440*/  MUFU.RCP R18, R18 ;  /* 0x0000001200127308 */ /* 0x000ea20000001000 */
[----:B---3--:R-:W-:-:S07]  /*0450*/  FADD R4, -R12, R8 ;  /* 0x000000080c047221 */ /* 0x008fce0000000100 */
[----:B------:R-:W3:Y:S01]  /*0460*/  MUFU.RCP R16, R16 ;  /* 0x0000001000107308 */ /* 0x000ee20000001000 */
[----:B------:R-:W-:-:S07]  /*0470*/  FSEL R8, R20, 1, P6 ;  /* 0x3f80000014087808 */ /* 0x000fce0003000000 */
[----:B------:R-:W4:Y:S01]  /*0480*/  MUFU.RCP R19, R19 ;  /* 0x0000001300137308 */ /* 0x000f220000001000 */
[----:B------:R-:W-:Y:S01]  /*0490*/  @!P4 FMUL R6, R6, 16777216 ;  /* 0x4b8000000606c820 */ /* 0x000fe20000400000 */
[----:B------:R-:W-:Y:S01]  /*04a0*/  @!P2 FMUL R21, R21, 16777216 ;  /* 0x4b8000001515a820 */ /* 0x000fe20000400000 */
[----:B------:R-:W-:Y:S01]  /*04b0*/  @!P3 FMUL R7, R7, 16777216 ;  /* 0x4b8000000707b820 */ /* 0x000fe20000400000 */
[----:B------:R-:W-:Y:S01]  /*04c0*/  FADD R14, -R14, R10 ;  /* 0x0000000a0e0e7221 */ /* 0x000fe20000000100 */
[----:B------:R-:W-:Y:S01]  /*04d0*/  FADD R9, -R13, R9 ;  /* 0x000000090d097221 */ /* 0x000fe20000000100 */
[----:B------:R-:W-:Y:S01]  /*04e0*/  @!P5 FMUL R8, R8, 16777216 ;  /* 0x4b8000000808d820 */ /* 0x000fe20000400000 */
[----:B0-----:R-:W-:Y:S01]  /*04f0*/  FMUL R6, R17, R6 ;  /* 0x0000000611067220 */ /* 0x001fe20000400000 */
[----:B--2---:R-:W-:Y:S01]  /*0500*/  FMUL R21, R18, R21 ;  /* 0x0000001512157220 */ /* 0x004fe20000400000 */
[----:B---3--:R-:W-:Y:S01]  /*0510*/  FMUL R17, R16, R7 ;  /* 0x0000000710117220 */ /* 0x008fe20000400000 */
[----:B------:R-:W-:Y:S01]  /*0520*/  FADD R0, -R15, R11 ;  /* 0x0000000b0f007221 */ /* 0x000fe20000000100 */
[----:B------:R-:W-:Y:S01]  /*0530*/  FMUL R16, R6, R9 ;  /* 0x0000000906107220 */ /* 0x000fe20000400000 */
[----:B------:R-:W-:Y:S01]  /*0540*/  FMUL R29, R21, R14 ;  /* 0x0000000e151d7220 */ /* 0x000fe20000400000 */
[----:B------:R-:W-:-:S02]  /*0550*/  CS2R R10, SRZ ;  /* 0x00000000000a7805 */ /* 0x000fc4000001ff00 */
[----:B------:R-:W-:Y:S01]  /*0560*/  CS2R R12, SRZ ;  /* 0x00000000000c7805 */ /* 0x000fe2000001ff00 */
[----:B----4-:R-:W-:Y:S01]  /*0570*/  FMUL R23, R19, R8 ;  /* 0x0000000813177220 */ /* 0x010fe20000400000 */
[----:B------:R-:W-:Y:S02]  /*0580*/  CS2R R8, SRZ ;  /* 0x0000000000087805 */ /* 0x000fe4000001ff00 */
[----:B------:R-:W-:Y:S01]  /*0590*/  CS2R R14, SRZ ;  /* 0x00000000000e7805 */ /* 0x000fe2000001ff00 */
[----:B------:R-:W-:-:S04]  /*05a0*/  IMAD.WIDE R6, R3, 0x4, R30 ;  /* 0x0000000403067825 */ /* 0x000fc800078e021e */
[----:B-1----:R-:W-:Y:S01]  /*05b0*/  IMAD.WIDE R18, R3, 0x4, R36 ;  /* 0x0000000403127825 */ /* 0x002fe200078e0224 */
[----:B------:R-:W2:Y:S04]  /*05c0*/  @!P1 LDG.E.EL.128 R8, desc[UR6][R6.64] ;  /* 0x0000000606089981 */ /* 0x000ea8000c2e1d00 */
[----:B------:R0:W2:Y:S01]  /*05d0*/  @!P1 LDG.E.EL.128 R12, desc[UR6][R18.64] ;  /* 0x00000006120c9981 */ /* 0x0000a2000c2e1d00 */
[----:B------:R-:W1:Y:S01]  /*05e0*/  S2UR UR5, SR_CgaCtaId ;  /* 0x00000000000579c3 */ /* 0x000e620000008800 */
[----:B------:R-:W-:Y:S01]  /*05f0*/  LOP3.LUT R21, R22, 0x4, RZ, 0xfc, !PT ;  /* 0x0000000416157812 */ /* 0x000fe200078efcff */
[----:B------:R-:W-:-:S04]  /*0600*/  FMUL R28, R23, R0 ;  /* 0x00000000171c7220 */ /* 0x000fc80000400000 */
[----:B------:R-:W-:-:S05]  /*0610*/  IMAD.HI R0, R21, 0x2aaaaaab, RZ ;  /* 0x2aaaaaab15007827 */ /* 0x000fca00078e02ff */
[----:B------:R-:W-:Y:S01]  /*0620*/  SHF.R.U32.HI R3, RZ, 0x1f, R0 ;  /* 0x0000001fff037819 */ /* 0x000fe20000011600 */
[----:B------:R-:W-:Y:S01]  /*0630*/  FMUL R17, R17, R4 ;  /* 0x0000000411117220 */ /* 0x000fe20000400000 */
[----:B------:R-:W-:Y:S02]  /*0640*/  UMOV UR4, 0x400 ;  /* 0x0000040000047882 */ /* 0x000fe40000000000 */
[----:B------:R-:W-:Y:S01]  /*0650*/  LEA.HI R0, R0, R3, RZ, 0x1c ;  /* 0x0000000300007211 */ /* 0x000fe200078fe0ff */
[----:B------:R-:W-:-:S04]  /*0660*/  IMAD.SHL.U32 R3, R5, 0x400, RZ ;  /* 0x0000040005037824 */ /* 0x000fc800078e00ff */
[----:B------:R-:W-:Y:S01]  /*0670*/  IMAD R21, R0, -0x60, R21 ;  /* 0xffffffa000157824 */ /* 0x000fe200078e0215 */
[----:B------:R-:W-:Y:S01]  /*0680*/  LOP3.LUT R3, R3, 0xc00, RZ, 0xc0, !PT ;  /* 0x00000c0003037812 */ /* 0x000fe200078ec0ff */
[----:B-1----:R-:W-:Y:S02]  /*0690*/  UPRMT UR4, UR5, 0x654, UR4 ;  /* 0x0000065405047896 */ /* 0x002fe40008000004 */
[----:B0-----:R-:W-:Y:S01]  /*06a0*/  IMAD.IADD R19, R21, 0x1, R27 ;  /* 0x0000000115137824 */ /* 0x001fe200078e021b */
[----:B------:R-:W-:-:S03]  /*06b0*/  LOP3.LUT R2, R3, R2, RZ, 0xfc, !PT ;  /* 0x0000000203027212 */ /* 0x000fc600078efcff */
[----:B------:R-:W-:-:S04]  /*06c0*/  IMAD.WIDE R18, R19, 0x4, R38 ;  /* 0x0000000413127825 */ /* 0x000fc800078e0226 */
[----:B--2---:R-:W-:Y:S01]  /*06d0*/  FFMA R0, R16, R9, R13 ;  /* 0x0000000910007223 */ /* 0x004fe2000000000d */
[----:B------:R-:W-:Y:S01]  /*06e0*/  FFMA R12, R17, R8, R12 ;  /* 0x00000008110c7223 */ /* 0x000fe2000000000c */
[----:B------:R-:W-:Y:S01]  /*06f0*/  SHF.R.U32.HI R13, RZ, 0x4, R5 ;  /* 0x00000004ff0d7819 */ /* 0x000fe20000011605 */
[----:B------:R-:W-:Y:S01]  /*0700*/  FFMA R7, R28, R11, R15 ;  /* 0x0000000b1c077223 */ /* 0x000fe2000000000f */
[----:B------:R-:W-:Y:S01]  /*0710*/  LEA.HI R15, R3, UR4, RZ, 0x1c ;  /* 0x00000004030f7c11 */ /* 0x000fe2000f8fe0ff */
[----:B------:R-:W-:Y:S01]  /*0720*/  FFMA R4, R29, R10, R14 ;  /* 0x0000000a1d047223 */ /* 0x000fe2000000000e */
[----:B------:R-:W-:Y:S02]  /*0730*/  FSETP.GEU.AND P2, PT, R12, RZ, PT ;  /* 0x000000ff0c00720b */ /* 0x000fe40003f4e000 */
[----:B------:R-:W-:Y:S02]  /*0740*/  CS2R R8, SRZ ;  /* 0x0000000000087805 */ /* 0x000fe4000001ff00 */
[----:B------:R-:W-:-:S02]  /*0750*/  SGXT.U32 R13, R13, 0x4 ;  /* 0x000000040d0d781a */ /* 0x000fc40000000000 */
[----:B------:R-:W-:Y:S01]  /*0760*/  CS2R R10, SRZ ;  /* 0x00000000000a7805 */ /* 0x000fe2000001ff00 */
[----:B------:R-:W-:Y:S01]  /*0770*/  IMAD R23, R2, 0x4, R15 ;  /* 0x0000000402177824 */ /* 0x000fe200078e020f */
[----:B------:R-:W-:Y:S02]  /*0780*/  FSEL R6, R12, RZ, P2 ;  /* 0x000000ff0c067208 */ /* 0x000fe40001000000 */
[----:B------:R-:W-:Y:S02]  /*0790*/  CS2R R14, SRZ ;  /* 0x00000000000e7805 */ /* 0x000fe4000001ff00 */
[----:B------:R-:W-:Y:S02]  /*07a0*/  LOP3.LUT R24, R13, R24, RZ, 0xfc, !PT ;  /* 0x000000180d187212 */ /* 0x000fe400078efcff */
[----:B------:R-:W-:Y:S02]  /*07b0*/  CS2R R12, SRZ ;  /* 0x00000000000c7805 */ /* 0x000fe4000001ff00 */
[----:B------:R-:W-:Y:S01]  /*07c0*/  LOP3.LUT R28, R3, 0x40, RZ, 0xfc, !PT ;  /* 0x00000040031c7812 */ /* 0x000fe200078efcff */
[----:B------:R-:W-:Y:S01]  /*07d0*/  IMAD.WIDE R16, R21, 0x4, R34 ;  /* 0x0000000415107825 */ /* 0x000fe200078e0222 */
[----:B------:R0:W2:Y:S01]  /*07e0*/  @P0 LDG.E.EL.128 R8, desc[UR6][R18.64] ;  /* 0x0000000612080981 */ /* 0x0000a2000c2e1d00 */
[----:B------:R-:W-:-:S02]  /*07f0*/  FSETP.GEU.AND P2, PT, R0, RZ, PT ;  /* 0x000000ff0000720b */ /* 0x000fc40003f4e000 */
[----:B------:R-:W-:Y:S01]  /*0800*/  LEA.HI R29, R28, UR4, RZ, 0x1c ;  /* 0x000000041c1d7c11 */ /* 0x000fe2000f8fe0ff */
[----:B------:R1:W2:Y:S01]  /*0810*/  @!P1 LDG.E.EL.128 R12, desc[UR6][R16.64] ;  /* 0x00000006100c9981 */ /* 0x0002a2000c2e1d00 */
[----:B------:R-:W-:Y:S02]  /*0820*/  FSEL R0, R0, RZ, P2 ;  /* 0x000000ff00007208 */ /* 0x000fe40001000000 */
[C---:B0-----:R-:W-:Y:S02]  /*0830*/  LOP3.LUT R18, R3.reuse, 0x80, RZ, 0xfc, !PT ;  /* 0x0000008003127812 */ /* 0x041fe400078efcff */
[----:B------:R-:W-:Y:S01]  /*0840*/  LOP3.LUT R19, R3, 0xc0, RZ, 0xfc, !PT ;  /* 0x000000c003137812 */ /* 0x000fe200078efcff */
[----:B------:R-:W-:Y:S01]  /*0850*/  IMAD R29, R2, 0x4, R29 ;  /* 0x00000004021d7824 */ /* 0x000fe200078e021d */
[----:B-1----:R-:W-:Y:S02]  /*0860*/  LEA.HI R17, R18, UR4, RZ, 0x1c ;  /* 0x0000000412117c11 */ /* 0x002fe4000f8fe0ff */
[----:B------:R-:W-:Y:S01]  /*0870*/  LEA.HI R19, R19, UR4, RZ, 0x1c ;  /* 0x0000000413137c11 */ /* 0x000fe2000f8fe0ff */
[----:B------:R0:W-:Y:S04]  /*0880*/  STS [R23], R6 ;  /* 0x0000000617007388 */ /* 0x0001e80000000800 */
[C---:B------:R-:W-:Y:S01]  /*0890*/  IMAD R40, R2.reuse, 0x4, R19 ;  /* 0x0000000402287824 */ /* 0x040fe200078e0213 */
[----:B------:R1:W-:Y:S01]  /*08a0*/  STS [R29+0x100], R0 ;  /* 0x000100001d007388 */ /* 0x0003e20000000800 */
[----:B------:R-:W-:Y:S01]  /*08b0*/  CS2R R18, SRZ ;  /* 0x0000000000127805 */ /* 0x000fe2000001ff00 */
[----:B0-----:R-:W-:Y:S01]  /*08c0*/  IMAD R23, R2, 0x4, R17 ;  /* 0x0000000402177824 */ /* 0x001fe200078e0211 */
[----:B------:R-:W-:Y:S01]  /*08d0*/  CS2R R16, SRZ ;  /* 0x0000000000107805 */ /* 0x000fe2000001ff00 */
[----:B-1----:R-:W-:-:S05]  /*08e0*/  IMAD.WIDE R28, R21, 0x4, R32 ;  /* 0x00000004151c7825 */ /* 0x002fca00078e0220 */
[----:B------:R-:W3:Y:S01]  /*08f0*/  @!P1 LDG.E.EL.128 R16, desc[UR6][R28.64] ;  /* 0x000000061c109981 */ /* 0x000ee2000c2e1d00 */
[----:B------:R-:W-:-:S04]  /*0900*/  FSETP.GEU.AND P2, PT, R4, RZ, PT ;  /* 0x000000ff0400720b */ /* 0x000fc80003f4e000 */
[----:B------:R-:W-:-:S05]  /*0910*/  FSEL R4, R4, RZ, P2 ;  /* 0x000000ff04047208 */ /* 0x000fca0001000000 */
[----:B------:R0:W-:Y:S01]  /*0920*/  STS [R23+0x200], R4 ;  /* 0x0002000417007388 */ /* 0x0001e20000000800 */
[----:B------:R-:W-:-:S04]  /*0930*/  FSETP.GEU.AND P3, PT, R7, RZ, PT ;  /* 0x000000ff0700720b */ /* 0x000fc80003f6e000 */
[----:B------:R-:W-:-:S05]  /*0940*/  FSEL R7, R7, RZ, P3 ;  /* 0x000000ff07077208 */ /* 0x000fca0001800000 */
[----:B------:R1:W-:Y:S01]  /*0950*/  STS [R40+0x300], R7 ;  /* 0x0003000728007388 */ /* 0x0003e20000000800 */
[----:B--2---:R-:W-:Y:S01]  /*0960*/  FADD R15, -R15, R11 ;  /* 0x0000000b0f0f7221 */ /* 0x004fe20000000100 */
[----:B---3--:R-:W-:-:S04]  /*0970*/  FADD R11, R16, 9.9999997473787516356e-05 ;  /* 0x38d1b717100b7421 */ /* 0x008fc80000000000 */
[----:B0-----:R-:W0:Y:S01]  /*0980*/  MUFU.SQRT R23, R11 ;  /* 0x0000000b00177308 */ /* 0x001e220000002000 */
[----:B------:R-:W-:-:S07]  /*0990*/  FADD R17, R17, 9.9999997473787516356e-05 ;  /* 0x38d1b71711117421 */ /* 0x000fce0000000000 */
[----:B------:R-:W2:Y:S01]  /*09a0*/  MUFU.SQRT R17, R17 ;  /* 0x0000001100117308 */ /* 0x000ea20000002000 */
[C---:B0-----:R-:W-:Y:S02]  /*09b0*/  FSETP.GT.AND P3, PT, R23.reuse, 8.50705917302346158658e+37, PT ;  /* 0x7e8000001700780b */ /* 0x041fe40003f64000 */
[----:B------:R-:W-:Y:S01]  /*09c0*/  FSETP.GEU.AND P2, PT, R23, 1.175494350822287508e-38, PT ;  /* 0x008000001700780b */ /* 0x000fe20003f4e000 */
[----:B------:R-:W-:Y:S01]  /*09d0*/  FADD R18, R18, 9.9999997473787516356e-05 ;  /* 0x38d1b71712127421 */ /* 0x000fe20000000000 */
[----:B------:R-:W-:-:S05]  /*09e0*/  FSEL R16, R20, 1, P3 ;  /* 0x3f80000014107808 */ /* 0x000fca0001800000 */
[----:B------:R-:W0:Y:S04]  /*09f0*/  MUFU.SQRT R18, R18 ;  /* 0x0000001200127308 */ /* 0x000e280000002000 */
[----:B------:R-:W-:Y:S01]  /*0a00*/  @P3 FMUL R23, R23, 0.25 ;  /* 0x3e80000017173820 */ /* 0x000fe20000400000 */
[----:B--2---:R-:W-:Y:S01]  /*0a10*/  FSETP.GT.AND P3, PT, R17, 8.50705917302346158658e+37, PT ;  /* 0x7e8000001100780b */ /* 0x004fe20003f64000 */
[----:B------:R-:W-:Y:S02]  /*0a20*/  @!P2 FMUL R16, R16, 16777216 ;  /* 0x4b8000001010a820 */ /* 0x000fe40000400000 */
[----:B------:R-:W-:Y:S01]  /*0a30*/  @!P2 FMUL R23, R23, 16777216 ;  /* 0x4b8000001717a820 */ /* 0x000fe20000400000 */
[----:B------:R-:W-:Y:S01]  /*0a40*/  FSETP.GEU.AND P2, PT, R17, 1.175494350822287508e-38, PT ;  /* 0x008000001100780b */ /* 0x000fe20003f4e000 */
[----:B------:R-:W-:Y:S01]  /*0a50*/  FADD R19, R19, 9.9999997473787516356e-05 ;  /* 0x38d1b71713137421 */ /* 0x000fe20000000000 */
[----:B------:R-:W-:-:S05]  /*0a60*/  FSEL R11, R20, 1, P3 ;  /* 0x3f800000140b7808 */ /* 0x000fca0001800000 */
[----:B------:R-:W2:Y:S02]  /*0a70*/  MUFU.SQRT R19, R19 ;  /* 0x0000001300137308 */ /* 0x000ea40000002000 */
[----:B------:R-:W-:Y:S01]  /*0a80*/  @P3 FMUL R17, R17, 0.25 ;  /* 0x3e80000011113820 */ /* 0x000fe20000400000 */
[----:B0-----:R-:W-:-:S03]  /*0a90*/  FSETP.GT.AND P3, PT, R18, 8.50705917302346158658e+37, PT ;  /* 0x7e8000001200780b */ /* 0x001fc60003f64000 */
[----:B------:R-:W-:Y:S01]  /*0aa0*/  @!P2 FMUL R17, R17, 16777216 ;  /* 0x4b8000001111a820 */ /* 0x000fe20000400000 */
[----:B------:R-:W-:Y:S01]  /*0ab0*/  @!P2 FMUL R11, R11, 16777216 ;  /* 0x4b8000000b0ba820 */ /* 0x000fe20000400000 */
[----:B------:R-:W-:Y:S01]  /*0ac0*/  FSETP.GEU.AND P2, PT, R18, 1.175494350822287508e-38, PT ;  /* 0x008000001200780b */ /* 0x000fe20003f4e000 */
[----:B------:R-:W-:Y:S01]  /*0ad0*/  FADD R10, -R14, R10 ;  /* 0x0000000a0e0a7221 */ /* 0x000fe20000000100 */
[----:B------:R-:W-:-:S06]  /*0ae0*/  FSEL R14, R20, 1, P3 ;  /* 0x3f800000140e7808 */ /* 0x000fcc0001800000 */
[----:B------:R-:W-:Y:S01]  /*0af0*/  @P3 FMUL R18, R18, 0.25 ;  /* 0x3e80000012123820 */ /* 0x000fe20000400000 */
[----:B--2---:R-:W-:-:S04]  /*0b00*/  FSETP.GT.AND P3, PT, R19, 8.50705917302346158658e+37, PT ;  /* 0x7e8000001300780b */ /* 0x004fc80003f64000 */
[----:B------:R-:W-:Y:S01]  /*0b10*/  @!P2 FMUL R18, R18, 16777216 ;  /* 0x4b8000001212a820 */ /* 0x000fe20000400000 */
[----:B------:R-:W-:Y:S01]  /*0b20*/  @!P2 FMUL R14, R14, 16777216 ;  /* 0x4b8000000e0ea820 */ /* 0x000fe20000400000 */
[----:B------:R-:W-:-:S07]  /*0b30*/  FSETP.GEU.AND P2, PT, R19, 1.175494350822287508e-38, PT ;  /* 0x008000001300780b */ /* 0x000fce0003f4e000 */
[----:B------:R-:W-:Y:S01]  /*0b40*/  @P3 FMUL R19, R19, 0.25 ;  /* 0x3e80000013133820 */ /* 0x000fe20000400000 */
[----:B------:R-:W0:Y:S05]  /*0b50*/  MUFU.RCP R23, R23 ;  /* 0x0000001700177308 */ /* 0x000e2a0000001000 */
[----:B------:R-:W-:-:S03]  /*0b60*/  @!P2 FMUL R19, R19, 16777216 ;  /* 0x4b8000001313a820 */ /* 0x000fc60000400000 */
[----:B------:R-:W2:Y:S01]  /*0b70*/  MUFU.RCP R28, R17 ;  /* 0x00000011001c7308 */ /* 0x000ea20000001000 */
[----:B-1----:R-:W-:Y:S01]  /*0b80*/  FADD R40, -R12, R8 ;  /* 0x000000080c287221 */ /* 0x002fe20000000100 */
[----:B------:R-:W-:-:S06]  /*0b90*/  FSEL R8, R20, 1, P3 ;  /* 0x3f80000014087808 */ /* 0x000fcc0001800000 */
[----:B------:R-:W1:Y:S08]  /*0ba0*/  MUFU.RCP R29, R18 ;  /* 0x00000012001d7308 */ /* 0x000e700000001000 */
[----:B------:R-:W3:Y:S01]  /*0bb0*/  MUFU.RCP R19, R19 ;  /* 0x0000001300137308 */ /* 0x000ee20000001000 */
[----:B------:R-:W-:Y:S01]  /*0bc0*/  @!P2 FMUL R8, R8, 16777216 ;  /* 0x4b8000000808a820 */ /* 0x000fe20000400000 */
[----:B0-----:R-:W-:Y:S01]  /*0bd0*/  FMUL R41, R23, R16 ;  /* 0x0000001017297220 */ /* 0x001fe20000400000 */
[----:B------:R-:W-:Y:S01]  /*0be0*/  FADD R9, -R13, R9 ;  /* 0x000000090d097221 */ /* 0x000fe20000000100 */
[----:B--2---:R-:W-:Y:S01]  /*0bf0*/  FMUL R28, R28, R11 ;  /* 0x0000000b1c1c7220 */ /* 0x004fe20000400000 */
[----:B-1----:R-:W-:Y:S01]  /*0c00*/  FMUL R23, R29, R14 ;  /* 0x0000000e1d177220 */ /* 0x002fe20000400000 */
[----:B------:R-:W-:-:S02]  /*0c10*/  FMUL R41, R41, R40 ;  /* 0x0000002829297220 */ /* 0x000fc40000400000 */
[----:B------:R-:W-:Y:S01]  /*0c20*/  FMUL R28, R28, R9 ;  /* 0x000000091c1c7220 */ /* 0x000fe20000400000 */
[----:B------:R-:W-:Y:S01]  /*0c30*/  FMUL R23, R23, R10 ;  /* 0x0000000a17177220 */ /* 0x000fe20000400000 */
[----:B---3--:R-:W-:Y:S01]  /*0c40*/  FMUL R12, R19, R8 ;  /* 0x00000008130c7220 */ /* 0x008fe20000400000 */
[----:B------:R-:W-:Y:S02]  /*0c50*/  CS2R R8, SRZ ;  /* 0x0000000000087805 */ /* 0x000fe4000001ff00 */
[----:B------:R-:W-:Y:S01]  /*0c60*/  CS2R R10, SRZ ;  /* 0x00000000000a7805 */ /* 0x000fe2000001ff00 */
[----:B------:R-:W-:Y:S01]  /*0c70*/  FMUL R40, R12, R15 ;  /* 0x0000000f0c287220 */ /* 0x000fe20000400000 */
[----:B------:R-:W-:Y:S02]  /*0c80*/  CS2R R12, SRZ ;  /* 0x00000000000c7805 */ /* 0x000fe4000001ff00 */
[----:B------:R-:W-:Y:S01]  /*0c90*/  CS2R R14, SRZ ;  /* 0x00000000000e7805 */ /* 0x000fe2000001ff00 */
[----:B------:R-:W-:-:S04]  /*0ca0*/  IMAD.WIDE R18, R21, 0x4, R30 ;  /* 0x0000000415127825 */ /* 0x000fc800078e021e */
[----:B------:R-:W-:Y:S01]  /*0cb0*/  IMAD.WIDE R16, R21, 0x4, R36 ;  /* 0x0000000415107825 */ /* 0x000fe200078e0224 */
[----:B------:R-:W2:Y:S04]  /*0cc0*/  @!P1 LDG.E.EL.128 R8, desc[UR6][R18.64] ;  /* 0x0000000612089981 */ /* 0x000ea8000c2e1d00 */
[----:B------:R-:W2:Y:S01]  /*0cd0*/  @!P1 LDG.E.EL.128 R12, desc[UR6][R16.64] ;  /* 0x00000006100c9981 */ /* 0x000ea2000c2e1d00 */
[C---:B------:R-:W-:Y:S02]  /*0ce0*/  LOP3.LUT R29, R22.reuse, 0x8, RZ, 0xfc, !PT ;  /* 0x00000008161d7812 */ /* 0x040fe400078efcff */
[----:B------:R-:W-:Y:S01]  /*0cf0*/  LOP3.LUT R22, R22, 0xc, RZ, 0xfc, !PT ;  /* 0x0000000c16167812 */ /* 0x000fe200078efcff */
[----:B--2---:R-:W-:Y:S02]  /*0d00*/  FFMA R21, R40, R11, R15 ;  /* 0x0000000b28157223 */ /* 0x004fe4000000000f */
[----:B------:R-:W-:-:S04]  /*0d10*/  IMAD.HI R11, R29, 0x2aaaaaab, RZ ;  /* 0x2aaaaaab1d0b7827 */ /* 0x000fc800078e02ff */
[----:B------:R-:W-:Y:S01]  /*0d20*/  IMAD.HI R15, R22, 0x2aaaaaab, RZ ;  /* 0x2aaaaaab160f7827 */ /* 0x000fe200078e02ff */
[----:B------:R-:W-:-:S04]  /*0d30*/  SHF.R.U32.HI R18, RZ, 0x1f, R11 ;  /* 0x0000001fff127819 */ /* 0x000fc8000001160b */
[----:B------:R-:W-:Y:S02]  /*0d40*/  SHF.R.U32.HI R40, RZ, 0x1f, R15 ;  /* 0x0000001fff287819 */ /* 0x000fe4000001160f */
[----:B------:R-:W-:Y:S01]  /*0d50*/  LEA.HI R18, R11, R18, RZ, 0x1c ;  /* 0x000000120b127211 */ /* 0x000fe200078fe0ff */
[----:B------:R-:W-:Y:S01]  /*0d60*/  FFMA R12, R41, R8, R12 ;  /* 0x00000008290c7223 */ /* 0x000fe2000000000c */
[----:B------:R-:W-:Y:S02]  /*0d70*/  LEA.HI R15, R15, R40, RZ, 0x1c ;  /* 0x000000280f0f7211 */ /* 0x000fe400078fe0ff */
[----:B------:R-:W-:Y:S01]  /*0d80*/  LOP3.LUT R11, R3, 0x100, RZ, 0xfc, !PT ;  /* 0x00000100030b7812 */ /* 0x000fe200078efcff */
[----:B------:R-:W-:Y:S02]  /*0d90*/  IMAD R29, R18, -0x60, R29 ;  /* 0xffffffa0121d7824 */ /* 0x000fe400078e021d */
[----:B------:R-:W-:Y:S01]  /*0da0*/  FFMA R28, R28, R9, R13 ;  /* 0x000000091c1c7223 */ /* 0x000fe2000000000d */
[----:B------:R-:W-:Y:S01]  /*0db0*/  IMAD R22, R15, -0x60, R22 ;  /* 0xffffffa00f167824 */ /* 0x000fe200078e0216 */
[----:B------:R-:W-:-:S02]  /*0dc0*/  LEA.HI R13, R11, UR4, RZ, 0x1c ;  /* 0x000000040b0d7c11 */ /* 0x000fc4000f8fe0ff */
[----:B------:R-:W-:Y:S01]  /*0dd0*/  FSETP.GEU.AND P2, PT, R12, RZ, PT ;  /* 0x000000ff0c00720b */ /* 0x000fe20003f4e000 */
[--C-:B------:R-:W-:Y:S02]  /*0de0*/  IMAD.IADD R19, R29, 0x1, R27.reuse ;  /* 0x000000011d137824 */ /* 0x100fe400078e021b */
[----:B------:R-:W-:Y:S01]  /*0df0*/  FFMA R23, R23, R10, R14 ;  /* 0x0000000a17177223 */ /* 0x000fe2000000000e */
[----:B------:R-:W-:Y:S01]  /*0e00*/  IMAD.IADD R43, R22, 0x1, R27 ;  /* 0x00000001162b7824 */ /* 0x000fe200078e021b */
[----:B------:R-:W-:Y:S01]  /*0e10*/  FSEL R27, R12, RZ, P2 ;  /* 0x000000ff0c1b7208 */ /* 0x000fe20001000000 */
[----:B------:R-:W-:Y:S01]  /*0e20*/  IMAD R40, R2, 0x4, R13 ;  /* 0x0000000402287824 */ /* 0x000fe200078e020d */
[----:B------:R-:W-:Y:S02]  /*0e30*/  CS2R R8, SRZ ;  /* 0x0000000000087805 */ /* 0x000fe4000001ff00 */
[----:B------:R-:W-:Y:S02]  /*0e40*/  CS2R R10, SRZ ;  /* 0x00000000000a7805 */ /* 0x000fe4000001ff00 */
[----:B------:R-:W-:-:S02]  /*0e50*/  CS2R R12, SRZ ;  /* 0x00000000000c7805 */ /* 0x000fc4000001ff00 */
[----:B------:R-:W-:Y:S01]  /*0e60*/  CS2R R14, SRZ ;  /* 0x00000000000e7805 */ /* 0x000fe2000001ff00 */
[----:B------:R-:W-:-:S04]  /*0e70*/  IMAD.WIDE R18, R19, 0x4, R38 ;  /* 0x0000000413127825 */ /* 0x000fc800078e0226 */
[----:B------:R-:W-:Y:S01]  /*0e80*/  IMAD.WIDE R16, R29, 0x4, R34 ;  /* 0x000000041d107825 */ /* 0x000fe200078e0222 */
[----:B------:R-:W2:Y:S04]  /*0e90*/  @P0 LDG.E.EL.128 R8, desc[UR6][R18.64] ;  /* 0x0000000612080981 */ /* 0x000ea8000c2e1d00 */
[----:B------:R-:W2:Y:S01]  /*0ea0*/  @!P1 LDG.E.EL.128 R12, desc[UR6][R16.64] ;  /* 0x00000006100c9981 */ /* 0x000ea2000c2e1d00 */
[----:B------:R-:W-:-:S04]  /*0eb0*/  IMAD.WIDE R42, R43, 0x4, R38 ;  /* 0x000000042b2a7825 */ /* 0x000fc800078e0226 */
[----:B--2---:R-:W-:Y:S01]  /*0ec0*/  FADD R15, -R15, R11 ;  /* 0x0000000b0f0f7221 */ /* 0x004fe20000000100 */
[----:B------:R-:W-:Y:S01]  /*0ed0*/  FADD R14, -R14, R10 ;  /* 0x0000000a0e0e7221 */ /* 0x000fe20000000100 */
[----:B------:R-:W-:Y:S01]  /*0ee0*/  FADD R38, -R13, R9 ;  /* 0x000000090d267221 */ /* 0x000fe20000000100 */
[----:B------:R-:W-:Y:S01]  /*0ef0*/  FADD R41, -R12, R8 ;  /* 0x000000080c297221 */ /* 0x000fe20000000100 */
[----:B------:R-:W-:Y:S02]  /*0f00*/  CS2R R8, SRZ ;  /* 0x0000000000087805 */ /* 0x000fe4000001ff00 */
[----:B------:R-:W-:Y:S01]  /*0f10*/  CS2R R10, SRZ ;  /* 0x00000000000a7805 */ /* 0x000fe2000001ff00 */
[----:B------:R-:W-:-:S05]  /*0f20*/  IMAD.WIDE R12, R29, 0x4, R32 ;  /* 0x000000041d0c7825 */ /* 0x000fca00078e0220 */
[----:B------:R-:W2:Y:S01]  /*0f30*/  @!P1 LDG.E.EL.128 R8, desc[UR6][R12.64] ;  /* 0x000000060c089981 */ /* 0x000ea2000c2e1d00 */
[----:B------:R-:W-:Y:S01]  /*0f40*/  CS2R R18, SRZ ;  /* 0x0000000000127805 */ /* 0x000fe2000001ff00 */
[----:B------:R-:W-:-:S04]  /*0f50*/  IMAD.WIDE R44, R29, 0x4, R36 ;  /* 0x000000041d2c7825 */ /* 0x000fc800078e0224 */
[----:B--2---:R-:W-:-:S04]  /*0f60*/  FADD R8, R8, 9.9999997473787516356e-05 ;  /* 0x38d1b71708087421 */ /* 0x004fc80000000000 */
[----:B------:R-:W0:Y:S01]  /*0f70*/  MUFU.SQRT R16, R8 ;  /* 0x0000000800107308 */ /* 0x000e220000002000 */
[----:B------:R-:W-:-:S07]  /*0f80*/  FADD R9, R9, 9.9999997473787516356e-05 ;  /* 0x38d1b71709097421 */ /* 0x000fce0000000000 */
[----:B------:R-:W1:Y:S01]  /*0f90*/  MUFU.SQRT R9, R9 ;  /* 0x0000000900097308 */ /* 0x000e620000002000 */
[C---:B0-----:R-:W-:Y:S02]  /*0fa0*/  FSETP.GT.AND P3, PT, R16.reuse, 8.50705917302346158658e+37, PT ;  /* 0x7e8000001000780b */ /* 0x041fe40003f64000 */
[----:B------:R-:W-:Y:S01]  /*0fb0*/  FSETP.GEU.AND P2, PT, R16, 1.175494350822287508e-38, PT ;  /* 0x008000001000780b */ /* 0x000fe20003f4e000 */
[----:B------:R-:W-:Y:S01]  /*0fc0*/  FADD R10, R10, 9.9999997473787516356e-05 ;  /* 0x38d1b7170a0a7421 */ /* 0x000fe20000000000 */
[----:B------:R-:W-:-:S05]  /*0fd0*/  FSEL R17, R20, 1, P3 ;  /* 0x3f80000014117808 */ /* 0x000fca0001800000 */
[----:B------:R-:W0:Y:S04]  /*0fe0*/  MUFU.SQRT R10, R10 ;  /* 0x0000000a000a7308 */ /* 0x000e280000002000 */
[----:B------:R-:W-:Y:S01]  /*0ff0*/  @P3 FMUL R16, R16, 0.25 ;  /* 0x3e80000010103820 */ /* 0x000fe20000400000 */
[----:B-1----:R-:W-:Y:S01]  /*1000*/  FSETP.GT.AND P3, PT, R9, 8.50705917302346158658e+37, PT ;  /* 0x7e8000000900780b */ /* 0x002fe20003f64000 */
[----:B------:R-:W-:Y:S02]  /*1010*/  @!P2 FMUL R17, R17, 16777216 ;  /* 0x4b8000001111a820 */ /* 0x000fe40000400000 */
[----:B------:R-:W-:Y:S01]  /*1020*/  @!P2 FMUL R16, R16, 16777216 ;  /* 0x4b8000001010a820 */ /* 0x000fe20000400000 */
[----:B------:R-:W-:Y:S01]  /*1030*/  FSETP.GEU.AND P2, PT, R9, 1.175494350822287508e-38, PT ;  /* 0x008000000900780b */ /* 0x000fe20003f4e000 */
[----:B------:R-:W-:Y:S01]  /*1040*/  FADD R11, R11, 9.9999997473787516356e-05 ;  /* 0x38d1b7170b0b7421 */ /* 0x000fe20000000000 */
[----:B------:R-:W-:-:S03]  /*1050*/  FSEL R12, R20, 1, P3 ;  /* 0x3f800000140c7808 */ /* 0x000fc60001800000 */
[----:B------:R-:W1:Y:S04]  /*1060*/  MUFU.RCP R16, R16 ;  /* 0x0000001000107308 */ /* 0x000e680000001000 */
[----:B------:R-:W-:Y:S01]  /*1070*/  @P3 FMUL R9, R9, 0.25 ;  /* 0x3e80000009093820 */ /* 0x000fe20000400000 */
[----:B0-----:R-:W-:-:S03]  /*1080*/  FSETP.GT.AND P3, PT, R10, 8.50705917302346158658e+37, PT ;  /* 0x7e8000000a00780b */ /* 0x001fc60003f64000 */
[----:B------:R-:W0:Y:S01]  /*1090*/  MUFU.SQRT R11, R11 ;  /* 0x0000000b000b7308 */ /* 0x000e220000002000 */
[----:B------:R-:W-:Y:S01]  /*10a0*/  @!P2 FMUL R9, R9, 16777216 ;  /* 0x4b8000000909a820 */ /* 0x000fe20000400000 */
[----:B------:R-:W-:Y:S01]  /*10b0*/  @!P2 FMUL R12, R12, 16777216 ;  /* 0x4b8000000c0ca820 */ /* 0x000fe20000400000 */
[----:B------:R-:W-:Y:S01]  /*10c0*/  FSETP.GEU.AND P2, PT, R10, 1.175494350822287508e-38, PT ;  /* 0x008000000a00780b */ /* 0x000fe20003f4e000 */
[----:B-1----:R-:W-:Y:S01]  /*10d0*/  FMUL R8, R16, R17 ;  /* 0x0000001110087220 */ /* 0x002fe20000400000 */
[----:B------:R-:W-:-:S05]  /*10e0*/  FSEL R17, R20, 1, P3 ;  /* 0x3f80000014117808 */ /* 0x000fca0001800000 */
[----:B------:R-:W-:Y:S01]  /*10f0*/  @P3 FMUL R10, R10, 0.25 ;  /* 0x3e8000000a0a3820 */ /* 0x000fe20000400000 */
[----:B0-----:R-:W-:-:S05]  /*1100*/  FSETP.GT.AND P3, PT, R11, 8.50705917302346158658e+37, PT ;  /* 0x7e8000000b00780b */ /* 0x001fca0003f64000 */
[----:B------:R-:W-:Y:S01]  /*1110*/  @!P2 FMUL R10, R10, 16777216 ;  /* 0x4b8000000a0aa820 */ /* 0x000fe20000400000 */
[----:B------:R-:W-:Y:S01]  /*1120*/  @!P2 FMUL R17, R17, 16777216 ;  /* 0x4b8000001111a820 */ /* 0x000fe20000400000 */
[C---:B------:R-:W-:Y:S01]  /*1130*/  FSETP.GEU.AND P2, PT, R11.reuse, 1.175494350822287508e-38, PT ;  /* 0x008000000b00780b */ /* 0x040fe20003f4e000 */
[----:B------:R-:W0:Y:S05]  /*1140*/  MUFU.RCP R9, R9 ;  /* 0x0000000900097308 */ /* 0x000e2a0000001000 */
[----:B------:R-:W-:-:S07]  /*1150*/  @P3 FMUL R11, R11, 0.25 ;  /* 0x3e8000000b0b3820 */ /* 0x000fce0000400000 */
[----:B------:R-:W-:Y:S01]  /*1160*/  @!P2 FMUL R11, R11, 16777216 ;  /* 0x4b8000000b0ba820 */ /* 0x000fe20000400000 */
[----:B------:R-:W1:Y:S01]  /*1170*/  MUFU.RCP R10, R10 ;  /* 0x0000000a000a7308 */ /* 0x000e620000001000 */
[----:B0-----:R-:W-:Y:S01]  /*1180*/  FMUL R13, R9, R12 ;  /* 0x0000000c090d7220 */ /* 0x001fe20000400000 */
[----:B------:R-:W-:-:S06]  /*1190*/  FSEL R12, R20, 1, P3 ;  /* 0x3f800000140c7808 */ /* 0x000fcc0001800000 */
[----:B------:R-:W0:Y:S01]  /*11a0*/  MUFU.RCP R11, R11 ;  /* 0x0000000b000b7308 */ /* 0x000e220000001000 */
[----:B------:R-:W-:Y:S01]  /*11b0*/  @!P2 FMUL R12, R12, 16777216 ;  /* 0x4b8000000c0ca820 */ /* 0x000fe20000400000 */
[----:B------:R-:W-:Y:S01]  /*11c0*/  FMUL R41, R8, R41 ;  /* 0x0000002908297220 */ /* 0x000fe20000400000 */
[----:B------:R-:W-:Y:S01]  /*11d0*/  FMUL R8, R13, R38 ;  /* 0x000000260d087220 */ /* 0x000fe20000400000 */
[----:B-1----:R-:W-:-:S04]  /*11e0*/  FMUL R17, R10, R17 ;  /* 0x000000110a117220 */ /* 0x002fc80000400000 */
[----:B------:R-:W-:Y:S01]  /*11f0*/  FMUL R9, R17, R14 ;  /* 0x0000000e11097220 */ /* 0x000fe20000400000 */
[----:B0-----:R-:W-:Y:S01]  /*1200*/  FMUL R12, R11, R12 ;  /* 0x0000000c0b0c7220 */ /* 0x001fe20000400000 */
[----:B------:R-:W-:Y:S01]  /*1210*/  CS2R R16, SRZ ;  /* 0x0000000000107805 */ /* 0x000fe2000001ff00 */
[----:B------:R-:W-:-:S04]  /*1220*/  IMAD.WIDE R10, R29, 0x4, R30 ;  /* 0x000000041d0a7825 */ /* 0x000fc800078e021e */
[----:B------:R-:W-:Y:S01]  /*1230*/  FMUL R38, R12, R15 ;  /* 0x0000000f0c267220 */ /* 0x000fe20000400000 */
[----:B------:R-:W-:Y:S02]  /*1240*/  CS2R R12, SRZ ;  /* 0x00000000000c7805 */ /* 0x000fe4000001ff00 */
[----:B------:R-:W-:Y:S01]  /*1250*/  CS2R R14, SRZ ;  /* 0x00000000000e7805 */ /* 0x000fe2000001ff00 */
[----:B------:R-:W2:Y:S05]  /*1260*/  @!P1 LDG.E.EL.128 R16, desc[UR6][R44.64] ;  /* 0x000000062c109981 */ /* 0x000eaa000c2e1d00 */
[----:B------:R0:W2:Y:S01]  /*1270*/  @!P1 LDG.E.EL.128 R12, desc[UR6][R10.64] ;  /* 0x000000060a0c9981 */ /* 0x0000a2000c2e1d00 */
[----:B------:R-:W-:-:S03]  /*1280*/  IMAD.WIDE R32, R22, 0x4, R32 ;  /* 0x0000000416207825 */ /* 0x000fc600078e0220 */
[----:B------:R1:W-:Y:S01]  /*1290*/  STS [R40+0x400], R27 ;  /* 0x0004001b28007388 */ /* 0x0003e20000000800 */
[----:B------:R-:W-:Y:S01]  /*12a0*/  IMAD.WIDE R34, R22, 0x4, R34 ;  /* 0x0000000416227825 */ /* 0x000fe200078e0222 */
[----:B0-----:R-:W-:-:S03]  /*12b0*/  CS2R R10, SRZ ;  /* 0x00000000000a7805 */ /* 0x001fc6000001ff00 */
[----:B--2---:R-:W-:Y:S01]  /*12c0*/  FFMA R29, R38, R15, R19 ;  /* 0x0000000f261d7223 */ /* 0x004fe20000000013 */
[----:B------:R-:W-:Y:S01]  /*12d0*/  FFMA R38, R9, R14, R18 ;  /* 0x0000000e09267223 */ /* 0x000fe20000000012 */
[----:B------:R-:W-:Y:S01]  /*12e0*/  FFMA R39, R8, R13, R17 ;  /* 0x0000000d08277223 */ /* 0x000fe20000000011 */
[----:B-1----:R-:W-:Y:S01]  /*12f0*/  FFMA R40, R41, R12, R16 ;  /* 0x0000000c29287223 */ /* 0x002fe20000000010 */
[----:B------:R-:W-:Y:S02]  /*1300*/  CS2R R16, SRZ ;  /* 0x0000000000107805 */ /* 0x000fe4000001ff00 */
[----:B------:R-:W-:-:S06]  /*1310*/  CS2R R18, SRZ ;  /* 0x0000000000127805 */ /* 0x000fcc000001ff00 */
[----:B------:R-:W2:Y:S01]  /*1320*/  @!P1 LDG.E.EL.128 R16, desc[UR6][R32.64] ;  /* 0x0000000620109981 */ /* 0x000ea2000c2e1d00 */
[----:B------:R-:W-:Y:S02]  /*1330*/  CS2R R8, SRZ ;  /* 0x0000000000087805 */ /* 0x000fe4000001ff00 */
[----:B------:R-:W-:Y:S02]  /*1340*/  CS2R R12, SRZ ;  /* 0x00000000000c7805 */ /* 0x000fe4000001ff00 */
[----:B------:R-:W-:Y:S02]  /*1350*/  CS2R R14, SRZ ;  /* 0x00000000000e7805 */ /* 0x000fe4000001ff00 */
[----:B------:R0:W3:Y:S04]  /*1360*/  @P0 LDG.E.EL.128 R8, desc[UR6][R42.64] ;  /* 0x000000062a080981 */ /* 0x0000e8000c2e1d00 */
[----:B------:R1:W3:Y:S01]  /*1370*/  @!P1 LDG.E.EL.128 R12, desc[UR6][R34.64] ;  /* 0x00000006220c9981 */ /* 0x0002e2000c2e1d00 */
[----:B------:R-:W-:-:S04]  /*1380*/  IMAD.WIDE R30, R22, 0x4, R30 ;  /* 0x00000004161e7825 */ /* 0x000fc800078e021e */
[----:B------:R-:W-:-:S04]  /*1390*/  IMAD.WIDE R36, R22, 0x4, R36 ;  /* 0x0000000416247825 */ /* 0x000fc800078e0224 */
[----:B--2---:R-:W-:-:S04]  /*13a0*/  FADD R41, R16, 9.9999997473787516356e-05 ;  /* 0x38d1b71710297421 */ /* 0x004fc80000000000 */
[----:B------:R-:W2:Y:S01]  /*13b0*/  MUFU.SQRT R45, R41 ;  /* 0x00000029002d7308 */ /* 0x000ea20000002000 */
[----:B------:R-:W-:Y:S01]  /*13c0*/  FADD R17, R17, 9.9999997473787516356e-05 ;  /* 0x38d1b71711117421 */ /* 0x000fe20000000000 */
[----:B------:R-:W-:-:S06]  /*13d0*/  FADD R18, R18, 9.9999997473787516356e-05 ;  /* 0x38d1b71712127421 */ /* 0x000fcc0000000000 */
[----:B------:R-:W4:Y:S01]  /*13e0*/  MUFU.SQRT R16, R17 ;  /* 0x0000001100107308 */ /* 0x000f220000002000 */
[----:B--2---:R-:W-:-:S07]  /*13f0*/  FSETP.GT.AND P3, PT, R45, 8.50705917302346158658e+37, PT ;  /* 0x7e8000002d00780b */ /* 0x004fce0003f64000 */
[----:B------:R-:W2:Y:S01]  /*1400*/  MUFU.SQRT R32, R18 ;  /* 0x0000001200207308 */ /* 0x000ea20000002000 */
[----:B------:R-:W-:Y:S01]  /*1410*/  FADD R19, R19, 9.9999997473787516356e-05 ;  /* 0x38d1b71713137421 */ /* 0x000fe20000000000 */
[----:B------:R-:W-:Y:S02]  /*1420*/  FSETP.GEU.AND P2, PT, R45, 1.175494350822287508e-38, PT ;  /* 0x008000002d00780b */ /* 0x000fe40003f4e000 */
[----:B0-----:R-:W-:-:S04]  /*1430*/  FSEL R42, R20, 1, P3 ;  /* 0x3f800000142a7808 */ /* 0x001fc80001800000 */
[----:B-1----:R-:W0:Y:S01]  /*1440*/  MUFU.SQRT R34, R19 ;  /* 0x0000001300227308 */ /* 0x002e220000002000 */
[----:B------:R-:W-:Y:S01]  /*1450*/  @P3 FMUL R45, R45, 0.25 ;  /* 0x3e8000002d2d3820 */ /* 0x000fe20000400000 */
[----:B----4-:R-:W-:Y:S02]  /*1460*/  FSETP.GT.AND P3, PT, R16, 8.50705917302346158658e+37, PT ;  /* 0x7e8000001000780b */ /* 0x010fe40003f64000 */
[----:B--2---:R-:W-:Y:S02]  /*1470*/  FSETP.GT.AND P5, PT, R32, 8.50705917302346158658e+37, PT ;  /* 0x7e8000002000780b */ /* 0x004fe40003fa4000 */
[----:B------:R-:W-:Y:S02]  /*1480*/  FSETP.GEU.AND P4, PT, R16, 1.175494350822287508e-38, PT ;  /* 0x008000001000780b */ /* 0x000fe40003f8e000 */
[C---:B------:R-:W-:Y:S02]  /*1490*/  FSEL R41, R20.reuse, 1, P3 ;  /* 0x3f80000014297808 */ /* 0x040fe40001800000 */
[----:B------:R-:W-:-:S05]  /*14a0*/  FSEL R33, R20, 1, P5 ;  /* 0x3f80000014217808 */ /* 0x000fca0002800000 */
[----:B------:R-:W-:Y:S01]  /*14b0*/  @P3 FMUL R16, R16, 0.25 ;  /* 0x3e80000010103820 */ /* 0x000fe20000400000 */
[C---:B------:R-:W-:Y:S01]  /*14c0*/  FSETP.GEU.AND P3, PT, R32.reuse, 1.175494350822287508e-38, PT ;  /* 0x008000002000780b */ /* 0x040fe20003f6e000 */
[----:B------:R-:W-:Y:S01]  /*14d0*/  @P5 FMUL R32, R32, 0.25 ;  /* 0x3e80000020205820 */ /* 0x000fe20000400000 */
[----:B0-----:R-:W-:Y:S01]  /*14e0*/  FSETP.GT.AND P5, PT, R34, 8.50705917302346158658e+37, PT ;  /* 0x7e8000002200780b */ /* 0x001fe20003fa4000 */
[----:B------:R-:W-:Y:S01]  /*14f0*/  @!P4 FMUL R16, R16, 16777216 ;  /* 0x4b8000001010c820 */ /* 0x000fe20000400000 */
[----:B------:R-:W-:Y:S01]  /*1500*/  @!P2 FMUL R45, R45, 16777216 ;  /* 0x4b8000002d2da820 */ /* 0x000fe20000400000 */
[----:B------:R-:W-:Y:S01]  /*1510*/  @!P2 FMUL R42, R42, 16777216 ;  /* 0x4b8000002a2aa820 */ /* 0x000fe20000400000 */
[----:B------:R-:W-:Y:S02]  /*1520*/  FSEL R35, R20, 1, P5 ;  /* 0x3f80000014237808 */ /* 0x000fe40002800000 */
[----:B------:R-:W0:Y:S01]  /*1530*/  MUFU.RCP R20, R16 ;  /* 0x0000001000147308 */ /* 0x000e220000001000 */
[----:B------:R-:W-:-:S04]  /*1540*/  FSETP.GEU.AND P2, PT, R28, RZ, PT ;  /* 0x000000ff1c00720b */ /* 0x000fc80003f4e000 */
[----:B------:R-:W-:Y:S02]  /*1550*/  FSEL R28, R28, RZ, P2 ;  /* 0x000000ff1c1c7208 */ /* 0x000fe40001000000 */
[----:B------:R-:W-:Y:S01]  /*1560*/  FSETP.GEU.AND P2, PT, R23, RZ, PT ;  /* 0x000000ff1700720b */ /* 0x000fe20003f4e000 */
[----:B------:R-:W-:-:S03]  /*1570*/  @!P4 FMUL R41, R41, 16777216 ;  /* 0x4b8000002929c820 */ /* 0x000fc60000400000 */
[----:B------:R-:W-:Y:S02]  /*1580*/  FSEL R43, R23, RZ, P2 ;  /* 0x000000ff172b7208 */ /* 0x000fe40001000000 */
[C---:B------:R-:W-:Y:S01]  /*1590*/  FSETP.GEU.AND P2, PT, R21.reuse, RZ, PT ;  /* 0x000000ff1500720b */ /* 0x040fe20003f4e000 */
[----:B---3--:R-:W-:Y:S01]  /*15a0*/  FADD R8, -R12, R8 ;  /* 0x000000080c087221 */ /* 0x008fe20000000100 */
[----:B0-----:R-:W-:Y:S01]  /*15b0*/  FMUL R12, R20, R41 ;  /* 0x00000029140c7220 */ /* 0x001fe20000400000 */
[----:B------:R-:W-:Y:S02]  /*15c0*/  CS2R R16, SRZ ;  /* 0x0000000000107805 */ /* 0x000fe4000001ff00 */
[----:B------:R-:W-:Y:S02]  /*15d0*/  FSEL R44, R21, RZ, P2 ;  /* 0x000000ff152c7208 */ /* 0x000fe40001000000 */
[----:B------:R-:W-:Y:S02]  /*15e0*/  CS2R R18, SRZ ;  /* 0x0000000000127805 */ /* 0x000fe4000001ff00 */
[----:B------:R-:W-:-:S02]  /*15f0*/  CS2R R20, SRZ ;  /* 0x0000000000147805 */ /* 0x000fc4000001ff00 */
[----:B------:R-:W-:Y:S02]  /*1600*/  CS2R R22, SRZ ;  /* 0x0000000000167805 */ /* 0x000fe4000001ff00 */
[----:B------:R-:W2:Y:S04]  /*1610*/  @!P1 LDG.E.EL.128 R16, desc[UR6][R30.64] ;  /* 0x000000061e109981 */ /* 0x000ea8000c2e1d00 */
[----:B------:R-:W2:Y:S01]  /*1620*/  @!P1 LDG.E.EL.128 R20, desc[UR6][R36.64] ;  /* 0x0000000624149981 */ /* 0x000ea2000c2e1d00 */
[C---:B------:R-:W-:Y:S01]  /*1630*/  FSETP.GEU.AND P6, PT, R34.reuse, 1.175494350822287508e-38, PT ;  /* 0x008000002200780b */ /* 0x040fe20003fce000 */
[----:B------:R-:W-:Y:S01]  /*1640*/  @P5 FMUL R34, R34, 0.25 ;  /* 0x3e80000022225820 */ /* 0x000fe20000400000 */
[----:B------:R-:W0:Y:S01]  /*1650*/  MUFU.RCP R45, R45 ;  /* 0x0000002d002d7308 */ /* 0x000e220000001000 */
[----:B------:R-:W-:-:S10]  /*1660*/  @!P3 FMUL R32, R32, 16777216 ;  /* 0x4b8000002020b820 */ /* 0x000fd40000400000 */
[----:B------:R-:W-:Y:S01]  /*1670*/  @!P6 FMUL R34, R34, 16777216 ;  /* 0x4b8000002222e820 */ /* 0x000fe20000400000 */
[----:B------:R-:W1:Y:S01]  /*1680*/  MUFU.RCP R32, R32 ;  /* 0x0000002000207308 */ /* 0x000e620000001000 */
[----:B------:R-:W-:-:S07]  /*1690*/  FADD R9, -R13, R9 ;  /* 0x000000090d097221 */ /* 0x000fce0000000100 */
[----:B------:R-:W3:Y:S01]  /*16a0*/  MUFU.RCP R34, R34 ;  /* 0x0000002200227308 */ /* 0x000ee20000001000 */
[----:B0-----:R-:W-:Y:S01]  /*16b0*/  FMUL R13, R45, R42 ;  /* 0x0000002a2d0d7220 */ /* 0x001fe20000400000 */
[----:B------:R-:W-:Y:S01]  /*16c0*/  @!P6 FMUL R35, R35, 16777216 ;  /* 0x4b8000002323e820 */ /* 0x000fe20000400000 */
[----:B------:R-:W-:Y:S02]  /*16d0*/  @!P3 FMUL R33, R33, 16777216 ;  /* 0x4b8000002121b820 */ /* 0x000fe40000400000 */
[----:B------:R-:W-:Y:S01]  /*16e0*/  FMUL R13, R13, R8 ;  /* 0x000000080d0d7220 */ /* 0x000fe20000400000 */
[----:B------:R-:W-:Y:S01]  /*16f0*/  FADD R14, -R14, R10 ;  /* 0x0000000a0e0e7221 */ /* 0x000fe20000000100 */
[----:B------:R-:W-:Y:S01]  /*1700*/  FADD R11, -R15, R11 ;  /* 0x0000000b0f0b7221 */ /* 0x000fe20000000100 */
[C---:B------:R-:W-:Y:S01]  /*1710*/  FSETP.GEU.AND P1, PT, R29.reuse, RZ, PT ;  /* 0x000000ff1d00720b */ /* 0x040fe20003f2e000 */
[----:B------:R-:W-:Y:S01]  /*1720*/  FMUL R12, R12, R9 ;  /* 0x000000090c0c7220 */ /* 0x000fe20000400000 */
[----:B-1----:R-:W-:Y:S01]  /*1730*/  FMUL R33, R32, R33 ;  /* 0x0000002120217220 */ /* 0x002fe20000400000 */
[----:B---3--:R-:W-:Y:S01]  /*1740*/  FMUL R10, R34, R35 ;  /* 0x00000023220a7220 */ /* 0x008fe20000400000 */
[----:B------:R-:W-:-:S03]  /*1750*/  FSEL R8, R29, RZ, P1 ;  /* 0x000000ff1d087208 */ /* 0x000fc60000800000 */
[----:B------:R-:W-:Y:S01]  /*1760*/  FMUL R10, R10, R11 ;  /* 0x0000000b0a0a7220 */ /* 0x000fe20000400000 */
[----:B------:R-:W-:Y:S01]  /*1770*/  FMUL R33, R33, R14 ;  /* 0x0000000e21217220 */ /* 0x000fe20000400000 */
[----:B------:R-:W-:Y:S02]  /*1780*/  FSETP.GTU.AND P5, PT, R7, RZ, PT ;  /* 0x000000ff0700720b */ /* 0x000fe40003fac000 */
[----:B------:R-:W-:Y:S02]  /*1790*/  LOP3.LUT R7, R3, 0x180, RZ, 0xfc, !PT ;  /* 0x0000018003077812 */ /* 0x000fe400078efcff */
[C---:B------:R-:W-:Y:S02]  /*17a0*/  FSETP.GEU.AND P2, PT, R40.reuse, RZ, PT ;  /* 0x000000ff2800720b */ /* 0x040fe40003f4e000 */
[----:B------:R-:W-:Y:S02]  /*17b0*/  LEA.HI R7, R7, UR4, RZ, 0x1c ;  /* 0x0000000407077c11 */ /* 0x000fe4000f8fe0ff */
[----:B------:R-:W-:-:S02]  /*17c0*/  FSEL R40, R40, RZ, P2 ;  /* 0x000000ff28287208 */ /* 0x000fc40001000000 */
[----:B------:R-:W-:Y:S02]  /*17d0*/  FSETP.GEU.AND P2, PT, R39, RZ, PT ;  /* 0x000000ff2700720b */ /* 0x000fe40003f4e000 */
[----:B------:R-:W-:Y:S02]  /*17e0*/  LOP3.LUT R14, R3, 0x200, RZ, 0xfc, !PT ;  /* 0x00000200030e7812 */ /* 0x000fe400078efcff */
[----:B------:R-:W-:Y:S02]  /*17f0*/  FSEL R39, R39, RZ, P2 ;  /* 0x000000ff27277208 */ /* 0x000fe40001000000 */
[----:B------:R-:W-:Y:S02]  /*1800*/  FSETP.GEU.AND P2, PT, R38, RZ, PT ;  /* 0x000000ff2600720b */ /* 0x000fe40003f4e000 */
[----:B------:R-:W-:Y:S02]  /*1810*/  FSETP.GTU.AND P4, PT, R0, RZ, PT ;  /* 0x000000ff0000720b */ /* 0x000fe40003f8c000 */
[----:B------:R-:W-:-:S02]  /*1820*/  FSEL R38, R38, RZ, P2 ;  /* 0x000000ff26267208 */ /* 0x000fc40001000000 */
[----:B------:R-:W-:Y:S02]  /*1830*/  FSETP.GTU.AND P2, PT, R43, RZ, PT ;  /* 0x000000ff2b00720b */ /* 0x000fe40003f4c000 */
[----:B------:R-:W-:Y:S02]  /*1840*/  LOP3.LUT R0, R24, 0x30, RZ, 0xfc, !PT ;  /* 0x0000003018007812 */ /* 0x000fe400078efcff */
[----:B------:R-:W-:-:S04]  /*1850*/  FSETP.GTU.AND P6, PT, R27, RZ, PT ;  /* 0x000000ff1b00720b */ /* 0x000fc80003fcc000 */
[----:B------:R-:W-:Y:S02]  /*1860*/  SEL R27, RZ, 0x1, P6 ;  /* 0x00000001ff1b7807 */ /* 0x000fe40003000000 */
[----:B------:R-:W-:Y:S01]  /*1870*/  FSETP.GTU.AND P6, PT, R38, RZ, PT ;  /* 0x000000ff2600720b */ /* 0x000fe20003fcc000 */
[----:B--2---:R-:W-:Y:S01]  /*1880*/  FFMA R13, R13, R16, R20 ;  /* 0x000000100d0d7223 */ /* 0x004fe20000000014 */
[----:B------:R-:W-:Y:S01]  /*1890*/  FFMA R12, R12, R17, R21 ;  /* 0x000000110c0c7223 */ /* 0x000fe20000000015 */
[----:B------:R-:W-:-:S03]  /*18a0*/  FFMA R19, R10, R19, R23 ;  /* 0x000000130a137223 */ /* 0x000fc60000000017 */
[----:B------:R-:W-:Y:S02]  /*18b0*/  FSETP.GEU.AND P1, PT, R13, RZ, PT ;  /* 0x000000ff0d00720b */ /* 0x000fe40003f2e000 */
[----:B------:R-:W-:Y:S01]  /*18c0*/  LOP3.LUT R10, R3, 0x140, RZ, 0xfc, !PT ;  /* 0x00000140030a7812 */ /* 0x000fe200078efcff */
[----:B------:R-:W-:Y:S01]  /*18d0*/  FFMA R18, R33, R18, R22 ;  /* 0x0000001221127223 */ /* 0x000fe20000000016 */
[----:B------:R-:W-:Y:S02]  /*18e0*/  FSEL R9, R13, RZ, P1 ;  /* 0x000000ff0d097208 */ /* 0x000fe40000800000 */
[----:B------:R-:W-:Y:S02]  /*18f0*/  FSETP.GEU.AND P1, PT, R12, RZ, PT ;  /* 0x000000ff0c00720b */ /* 0x000fe40003f2e000 */
[----:B------:R-:W-:Y:S02]  /*1900*/  LEA.HI R13, R10, UR4, RZ, 0x1c ;  /* 0x000000040a0d7c11 */ /* 0x000fe4000f8fe0ff */
[----:B------:R-:W-:-:S02]  /*1910*/  FSEL R11, R12, RZ, P1 ;  /* 0x000000ff0c0b7208 */ /* 0x000fc40000800000 */
[----:B------:R-:W-:Y:S01]  /*1920*/  FSETP.GEU.AND P1, PT, R18, RZ, PT ;  /* 0x000000ff1200720b */ /* 0x000fe20003f2e000 */
[C---:B------:R-:W-:Y:S01]  /*1930*/  IMAD R15, R2.reuse, 0x4, R13 ;  /* 0x00000004020f7824 */ /* 0x040fe200078e020d */
[----:B------:R-:W-:Y:S01]  /*1940*/  SEL R16, RZ, 0x1, P5 ;  /* 0x00000001ff107807 */ /* 0x000fe20002800000 */
[----:B------:R-:W-:Y:S01]  /*1950*/  IMAD R10, R2, 0x4, R7 ;  /* 0x00000004020a7824 */ /* 0x000fe200078e0207 */
[----:B------:R-:W-:Y:S02]  /*1960*/  FSEL R12, R18, RZ, P1 ;  /* 0x000000ff120c7208 */ /* 0x000fe40000800000 */
[----:B------:R-:W-:Y:S02]  /*1970*/  FSETP.GTU.AND P5, PT, R4, RZ, PT ;  /* 0x000000ff0400720b */ /* 0x000fe40003fac000 */
[----:B------:R-:W-:Y:S02]  /*1980*/  FSETP.GEU.AND P1, PT, R19, RZ, PT ;  /* 0x000000ff1300720b */ /* 0x000fe40003f2e000 */
[C---:B------:R-:W-:Y:S01]  /*1990*/  LOP3.LUT R4, R3.reuse, 0x340, RZ, 0xfc, !PT ;  /* 0x0000034003047812 */ /* 0x040fe200078efcff */
[----:B------:R0:W-:Y:S01]  /*19a0*/  STS [R15+0x500], R28 ;  /* 0x0005001c0f007388 */ /* 0x0001e20000000800 */
[----:B------:R-:W-:Y:S01]  /*19b0*/  LOP3.LUT R7, R3, 0x1c0, RZ, 0xfc, !PT ;  /* 0x000001c003077812 */ /* 0x000fe200078efcff */
[----:B------:R-:W-:Y:S01]  /*19c0*/  IMAD.SHL.U32 R21, R5, 0x4, RZ ;  /* 0x0000000405157824 */ /* 0x000fe200078e00ff */
[----:B------:R-:W-:-:S02]  /*19d0*/  FSEL R13, R19, RZ, P1 ;  /* 0x000000ff130d7208 */ /* 0x000fc40000800000 */
[C---:B------:R-:W-:Y:S02]  /*19e0*/  LOP3.LUT R18, R3.reuse, 0x280, RZ, 0xfc, !PT ;  /* 0x0000028003127812 */ /* 0x040fe400078efcff */
[----:B------:R-:W-:Y:S02]  /*19f0*/  LEA.HI R35, R4, UR4, RZ, 0x1c ;  /* 0x0000000404237c11 */ /* 0x000fe4000f8fe0ff */
[C---:B0-----:R-:W-:Y:S01]  /*1a00*/  LOP3.LUT R15, R3.reuse, 0x240, RZ, 0xfc, !PT ;  /* 0x00000240030f7812 */ /* 0x041fe200078efcff */
[----:B------:R0:W-:Y:S01]  /*1a10*/  STS [R10+0x600], R43 ;  /* 0x0006002b0a007388 */ /* 0x0001e20000000800 */
[C---:B------:R-:W-:Y:S02]  /*1a20*/  LOP3.LUT R19, R3.reuse, 0x2c0, RZ, 0xfc, !PT ;  /* 0x000002c003137812 */ /* 0x040fe400078efcff */
[----:B------:R-:W-:Y:S02]  /*1a30*/  LOP3.LUT R22, R3, 0x380, RZ, 0xfc, !PT ;  /* 0x0000038003167812 */ /* 0x000fe400078efcff */
[----:B------:R-:W-:-:S02]  /*1a40*/  SEL R33, RZ, 0x1, P5 ;  /* 0x00000001ff217807 */ /* 0x000fc40002800000 */
[----:B------:R-:W-:Y:S02]  /*1a50*/  LEA.HI R7, R7, UR4, RZ, 0x1c ;  /* 0x0000000407077c11 */ /* 0x000fe4000f8fe0ff */
[C---:B------:R-:W-:Y:S02]  /*1a60*/  LOP3.LUT R20, R3.reuse, 0x300, RZ, 0xfc, !PT ;  /* 0x0000030003147812 */ /* 0x040fe400078efcff */
[----:B------:R-:W-:Y:S02]  /*1a70*/  LEA.HI R17, R14, UR4, RZ, 0x1c ;  /* 0x000000040e117c11 */ /* 0x000fe4000f8fe0ff */
[----:B------:R-:W-:Y:S02]  /*1a80*/  FSETP.GTU.AND P5, PT, R6, RZ, PT ;  /* 0x000000ff0600720b */ /* 0x000fe40003fac000 */
[----:B0-----:R-:W-:Y:S02]  /*1a90*/  LOP3.LUT R10, R3, 0x3c0, RZ, 0xfc, !PT ;  /* 0x000003c0030a7812 */ /* 0x001fe400078efcff */
[----:B------:R-:W-:Y:S01]  /*1aa0*/  LEA.HI R15, R15, UR4, RZ, 0x1c ;  /* 0x000000040f0f7c11 */ /* 0x000fe2000f8fe0ff */
[----:B------:R-:W-:Y:S01]  /*1ab0*/  IMAD R14, R2, 0x4, R35 ;  /* 0x00000004020e7824 */ /* 0x000fe200078e0223 */
[----:B------:R-:W-:-:S02]  /*1ac0*/  LOP3.LUT R31, R26, 0x3c, R21, 0xf8, !PT ;  /* 0x0000003c1a1f7812 */ /* 0x000fc400078ef815 */
[----:B------:R-:W-:Y:S02]  /*1ad0*/  LEA.HI R3, R18, UR4, RZ, 0x1c ;  /* 0x0000000412037c11 */ /* 0x000fe4000f8fe0ff */
[----:B------:R-:W-:Y:S01]  /*1ae0*/  LEA.HI R23, R19, UR4, RZ, 0x1c ;  /* 0x0000000413177c11 */ /* 0x000fe2000f8fe0ff */
[----:B------:R-:W-:Y:S01]  /*1af0*/  IMAD R19, R2, 0x4, R7 ;  /* 0x0000000402137824 */ /* 0x000fe200078e0207 */
[----:B------:R-:W-:Y:S01]  /*1b00*/  LEA.HI R37, R22, UR4, RZ, 0x1c ;  /* 0x0000000416257c11 */ /* 0x000fe2000f8fe0ff */
[----:B------:R-:W-:Y:S01]  /*1b10*/  IMAD R17, R2, 0x4, R17 ;  /* 0x0000000402117824 */ /* 0x000fe200078e0211 */
[----:B------:R-:W-:Y:S02]  /*1b20*/  LEA.HI R29, R20, UR4, RZ, 0x1c ;  /* 0x00000004141d7c11 */ /* 0x000fe4000f8fe0ff */
[----:B------:R-:W-:Y:S01]  /*1b30*/  SEL R35, RZ, 0x1, P5 ;  /* 0x00000001ff237807 */ /* 0x000fe20002800000 */
[----:B------:R-:W-:Y:S01]  /*1b40*/  IMAD R4, R2, 0x4, R15 ;  /* 0x0000000402047824 */ /* 0x000fe200078e020f */
[----:B------:R-:W-:Y:S01]  /*1b50*/  FSETP.GTU.AND P5, PT, R44, RZ, PT ;  /* 0x000000ff2c00720b */ /* 0x000fe20003fac000 */
[----:B------:R-:W-:Y:S01]  /*1b60*/  IMAD R15, R2, 0x4, R3 ;  /* 0x00000004020f7824 */ /* 0x000fe200078e0203 */
[----:B------:R-:W-:-:S02]  /*1b70*/  ISETP.GE.AND P3, PT, R31, 0x100, PT ;  /* 0x000001001f00780c */ /* 0x000fc40003f66270 */
[C---:B------:R-:W-:Y:S02]  /*1b80*/  LOP3.LUT R18, R24.reuse, 0x20, RZ, 0xfc, !PT ;  /* 0x0000002018127812 */ /* 0x040fe400078efcff */
[----:B------:R-:W-:Y:S01]  /*1b90*/  LOP3.LUT R22, R24, 0x10, RZ, 0xfc, !PT ;  /* 0x0000001018167812 */ /* 0x000fe200078efcff */
[----:B------:R-:W-:Y:S01]  /*1ba0*/  IMAD R7, R2, 0x4, R23 ;  /* 0x0000000402077824 */ /* 0x000fe200078e0217 */
[----:B------:R-:W-:Y:S01]  /*1bb0*/  LEA.HI R41, R10, UR4, RZ, 0x1c ;  /* 0x000000040a297c11 */ /* 0x000fe2000f8fe0ff */
[C---:B------:R-:W-:Y:S01]  /*1bc0*/  IMAD R3, R2.reuse, 0x4, R37 ;  /* 0x0000000402037824 */ /* 0x040fe200078e0225 */
[----:B------:R-:W-:Y:S01]  /*1bd0*/  LOP3.LUT R26, R21, 0x3fc, RZ, 0xc0, !PT ;  /* 0x000003fc151a7812 */ /* 0x000fe200078ec0ff */
[----:B------:R-:W-:Y:S01]  /*1be0*/  IMAD R10, R2, 0x4, R29 ;  /* 0x00000004020a7824 */ /* 0x000fe200078e021d */
[----:B------:R-:W-:Y:S01]  /*1bf0*/  SEL R6, RZ, 0x1, P4 ;  /* 0x00000001ff067807 */ /* 0x000fe20002000000 */
[----:B------:R-:W-:Y:S01]  /*1c00*/  STS [R19+0x700], R44 ;  /* 0x0007002c13007388 */ /* 0x000fe20000000800 */
[----:B------:R-:W-:-:S02]  /*1c10*/  SEL R20, RZ, 0x1, P5 ;  /* 0x00000001ff147807 */ /* 0x000fc40002800000 */
[----:B------:R-:W-:Y:S01]  /*1c20*/  SEL R37, RZ, 0x1, P2 ;  /* 0x00000001ff257807 */ /* 0x000fe20001000000 */
[----:B------:R-:W-:Y:S01]  /*1c30*/  STS [R17+0x800], R40 ;  /* 0x0008002811007388 */ /* 0x000fe20000000800 */
[----:B------:R-:W-:Y:S01]  /*1c40*/  ISETP.LT.AND P4, PT, R24, 0x180, !P3 ;  /* 0x000001801800780c */ /* 0x000fe20005f81270 */
[----:B------:R-:W-:Y:S01]  /*1c50*/  IMAD R29, R22, 0x100, R31 ;  /* 0x00000100161d7824 */ /* 0x000fe200078e021f */
[----:B------:R-:W-:Y:S01]  /*1c60*/  ISETP.LT.AND P5, PT, R18, 0x180, !P3 ;  /* 0x000001801200780c */ /* 0x000fe20005fa1270 */
[----:B------:R-:W-:Y:S01]  /*1c70*/  STS [R4+0x900], R39 ;  /* 0x0009002704007388 */ /* 0x000fe20000000800 */
[----:B------:R-:W-:Y:S01]  /*1c80*/  ISETP.LT.AND P2, PT, R0, 0x180, !P3 ;  /* 0x000001800000780c */ /* 0x000fe20005f41270 */
[----:B------:R-:W-:Y:S01]  /*1c90*/  IMAD R2, R2, 0x4, R41 ;  /* 0x0000000402027824 */ /* 0x000fe200078e0229 */
[----:B------:R-:W-:Y:S01]  /*1ca0*/  ISETP.LT.AND P3, PT, R22, 0x180, !P3 ;  /* 0x000001801600780c */ /* 0x000fe20005f61270 */
[----:B------:R-:W-:Y:S01]  /*1cb0*/  STS [R15+0xa00], R38 ;  /* 0x000a00260f007388 */ /* 0x000fe20000000800 */
[----:B------:R-:W-:Y:S01]  /*1cc0*/  LOP3.LUT R22, R26, 0xc00, RZ, 0xfc, !PT ;  /* 0x00000c001a167812 */ /* 0x000fe200078efcff */
[----:B------:R-:W-:-:S02]  /*1cd0*/  IMAD R23, R24, 0x100, R31 ;  /* 0x0000010018177824 */ /* 0x000fc400078e021f */
[--C-:B------:R-:W-:Y:S01]  /*1ce0*/  IMAD R21, R18, 0x100, R31.reuse ;  /* 0x0000010012157824 */ /* 0x100fe200078e021f */
[----:B------:R-:W-:Y:S01]  /*1cf0*/  STS [R7+0xb00], R8 ;  /* 0x000b000807007388 */ /* 0x000fe20000000800 */
[----:B------:R-:W-:Y:S01]  /*1d00*/  IMAD R31, R0, 0x100, R31 ;  /* 0x00000100001f7824 */ /* 0x000fe200078e021f */
[----:B------:R-:W-:Y:S02]  /*1d10*/  LOP3.LUT R0, R26, 0x400, RZ, 0xfc, !PT ;  /* 0x000004001a007812 */ /* 0x000fe400078efcff */
[----:B------:R-:W-:Y:S01]  /*1d20*/  STS [R10+0xc00], R9 ;  /* 0x000c00090a007388 */ /* 0x000fe20000000800 */
[----:B------:R-:W-:-:S03]  /*1d30*/  SHF.R.U32.HI R22, RZ, 0x4, R22 ;  /* 0x00000004ff167819 */ /* 0x000fc60000011616 */
[----:B------:R-:W-:Y:S01]  /*1d40*/  STS [R14+0xd00], R11 ;  /* 0x000d000b0e007388 */ /* 0x000fe20000000800 */
[----:B------:R-:W-:-:S03]  /*1d50*/  SHF.R.U32.HI R0, RZ, 0x4, R0 ;  /* 0x00000004ff007819 */ /* 0x000fc60000011600 */
[----:B------:R-:W-:Y:S01]  /*1d60*/  STS [R3+0xe00], R12 ;  /* 0x000e000c03007388 */ /* 0x000fe20000000800 */
[----:B------:R-:W-:-:S03]  /*1d70*/  LOP3.LUT R22, R22, 0xfc, RZ, 0xc0, !PT ;  /* 0x000000fc16167812 */ /* 0x000fc600078ec0ff */
[----:B------:R0:W-:Y:S01]  /*1d80*/  STS [R2+0xf00], R13 ;  /* 0x000f000d02007388 */ /* 0x0001e20000000800 */
[----:B------:R-:W-:Y:S01]  /*1d90*/  BAR.SYNC.DEFER_BLOCKING 0x0 ;  /* 0x0000000000007b1d */ /* 0x000fe20000010000 */
[----:B------:R-:W-:Y:S02]  /*1da0*/  FSETP.GTU.AND P1, PT, R28, RZ, PT ;  /* 0x000000ff1c00720b */ /* 0x000fe40003f2c000 */
[----:B------:R-:W-:Y:S02]  /*1db0*/  LOP3.LUT R18, R26, 0x800, RZ, 0xfc, !PT ;  /* 0x000008001a127812 */ /* 0x000fe400078efcff */
[----:B------:R-:W-:Y:S01]  /*1dc0*/  LOP3.LUT R0, R0, 0x7c, RZ, 0xc0, !PT ;  /* 0x0000007c00007812 */ /* 0x000fe200078ec0ff */
[----:B------:R-:W-:Y:S01]  /*1dd0*/  VIADD R45, R22, UR4 ;  /* 0x00000004162d7c36 */ /* 0x000fe20008000000 */
[----:B------:R-:W-:Y:S01]  /*1de0*/  SHF.R.U32.HI R5, RZ, 0x2, R5 ;  /* 0x00000002ff057819 */ /* 0x000fe20000011605 */
[----:B0-----:R-:W0:Y:S01]  /*1df0*/  LDC.64 R2, c[0x0][0x238] ;  /* 0x00008e00ff027b82 */ /* 0x001e220000000a00 */
[----:B------:R-:W-:-:S02]  /*1e00*/  SHF.R.U32.HI R18, RZ, 0x4, R18 ;  /* 0x00000004ff127819 */ /* 0x000fc40000011612 */
[----:B------:R-:W-:Y:S01]  /*1e10*/  SEL R22, RZ, 0x1, P1 ;  /* 0x00000001ff167807 */ /* 0x000fe20000800000 */
[----:B------:R-:W-:Y:S01]  /*1e20*/  VIADD R41, R0, UR4 ;  /* 0x0000000400297c36 */ /* 0x000fe20008000000 */
[----:B------:R-:W-:Y:S02]  /*1e30*/  FSETP.GTU.AND P1, PT, R8, RZ, PT ;  /* 0x000000ff0800720b */ /* 0x000fe40003f2c000 */
[----:B------:R-:W-:Y:S02]  /*1e40*/  LOP3.LUT R5, R5, 0x3c, RZ, 0xc0, !PT ;  /* 0x0000003c05057812 */ /* 0x000fe400078ec0ff */
[----:B------:R-:W-:Y:S02]  /*1e50*/  PRMT R0, R33, 0x3340, R16 ;  /* 0x0000334021007816 */ /* 0x000fe40000000010 */
[----:B------:R-:W-:Y:S02]  /*1e60*/  LOP3.LUT R18, R18, 0xbc, RZ, 0xc0, !PT ;  /* 0x000000bc12127812 */ /* 0x000fe400078ec0ff */
[----:B------:R-:W-:-:S02]  /*1e70*/  PRMT R33, R35, 0x3340, R6 ;  /* 0x0000334023217816 */ /* 0x000fc40000000006 */
[----:B------:R-:W-:Y:S02]  /*1e80*/  SEL R24, RZ, 0x1, P1 ;  /* 0x00000001ff187807 */ /* 0x000fe40000800000 */
[----:B------:R-:W-:Y:S01]  /*1e90*/  SEL R35, RZ, 0x1, P6 ;  /* 0x00000001ff237807 */ /* 0x000fe20003000000 */
[----:B------:R-:W-:Y:S01]  /*1ea0*/  VIADD R5, R5, UR4 ;  /* 0x0000000405057c36 */ /* 0x000fe20008000000 */
[----:B------:R-:W-:Y:S02]  /*1eb0*/  FSETP.GTU.AND P1, PT, R39, RZ, PT ;  /* 0x000000ff2700720b */ /* 0x000fe40003f2c000 */
[----:B------:R-:W-:Y:S01]  /*1ec0*/  FSETP.GTU.AND P6, PT, R40, RZ, PT ;  /* 0x000000ff2800720b */ /* 0x000fe20003fcc000 */
[----:B------:R-:W-:Y:S01]  /*1ed0*/  VIADD R43, R18, UR4 ;  /* 0x00000004122b7c36 */ /* 0x000fe20008000000 */
[----:B------:R-:W-:Y:S01]  /*1ee0*/  PRMT R20, R37, 0x3340, R20 ;  /* 0x0000334025147816 */ /* 0x000fe20000000014 */
[C---:B------:R-:W-:Y:S01]  /*1ef0*/  IMAD R18, R26.reuse, 0x4, R5 ;  /* 0x000000041a127824 */ /* 0x040fe200078e0205 */
[----:B------:R-:W-:Y:S01]  /*1f00*/  SEL R28, RZ, 0x1, P1 ;  /* 0x00000001ff1c7807 */ /* 0x000fe20000800000 */
[C---:B------:R-:W-:Y:S01]  /*1f10*/  IMAD R34, R26.reuse, 0x4, R41 ;  /* 0x000000041a227824 */ /* 0x040fe200078e0229 */
[----:B------:R-:W-:Y:S01]  /*1f20*/  SEL R37, RZ, 0x1, P6 ;  /* 0x00000001ff257807 */ /* 0x000fe20003000000 */
[----:B------:R-:W-:Y:S01]  /*1f30*/  ULDC.64 UR4, c[0x0][0x240] ;  /* 0x0000900000047ab9 */ /* 0x000fe20000000a00 */
[----:B------:R-:W-:Y:S01]  /*1f40*/  FSETP.GTU.AND P1, PT, R13, RZ, PT ;  /* 0x000000ff0d00720b */ /* 0x000fe20003f2c000 */
[----:B------:R-:W-:Y:S01]  /*1f50*/  IMAD R30, R26, 0x4, R43 ;  /* 0x000000041a1e7824 */ /* 0x000fe200078e022b */
[----:B------:R-:W-:Y:S01]  /*1f60*/  FSETP.GTU.AND P6, PT, R12, RZ, PT ;  /* 0x000000ff0c00720b */ /* 0x000fe20003fcc000 */
[----:B------:R-:W-:Y:S01]  /*1f70*/  IMAD R26, R26, 0x4, R45 ;  /* 0x000000041a1a7824 */ /* 0x000fe200078e022d */
[----:B------:R-:W-:Y:S01]  /*1f80*/  SEL R32, RZ, 0x1, P1 ;  /* 0x00000001ff207807 */ /* 0x000fe20000800000 */
[----:B------:R-:W-:Y:S01]  /*1f90*/  LDS R4, [R18] ;  /* 0x0000000012047984 */ /* 0x000fe20000000800 */
[----:B------:R-:W-:-:S02]  /*1fa0*/  SEL R41, RZ, 0x1, P6 ;  /* 0x00000001ff297807 */ /* 0x000fc40003000000 */
[----:B------:R-:W-:Y:S01]  /*1fb0*/  FSETP.GTU.AND P1, PT, R9, RZ, PT ;  /* 0x000000ff0900720b */ /* 0x000fe20003f2c000 */
[----:B------:R-:W-:Y:S01]  /*1fc0*/  LDS R5, [R18+0x4] ;  /* 0x0000040012057984 */ /* 0x000fe20000000800 */
[----:B------:R-:W-:-:S03]  /*1fd0*/  FSETP.GTU.AND P6, PT, R11, RZ, PT ;  /* 0x000000ff0b00720b */ /* 0x000fc60003fcc000 */
[----:B------:R-:W-:Y:S04]  /*1fe0*/  LDS R6, [R18+0x8] ;  /* 0x0000080012067984 */ /* 0x000fe80000000800 */
[----:B------:R-:W1:Y:S04]  /*1ff0*/  LDS R7, [R18+0xc] ;  /* 0x00000c0012077984 */ /* 0x000e680000000800 */
[----:B------:R-:W-:Y:S04]  /*2000*/  LDS R8, [R34+0x1000] ;  /* 0x0010000022087984 */ /* 0x000fe80000000800 */
[----:B------:R-:W-:Y:S04]  /*2010*/  LDS R9, [R34+0x1004] ;  /* 0x0010040022097984 */ /* 0x000fe80000000800 */
[----:B------:R-:W-:Y:S04]  /*2020*/  LDS R10, [R34+0x1008] ;  /* 0x00100800220a7984 */ /* 0x000fe80000000800 */
[----:B------:R-:W2:Y:S04]  /*2030*/  LDS R11, [R34+0x100c] ;  /* 0x00100c00220b7984 */ /* 0x000ea80000000800 */
[----:B------:R-:W-:Y:S04]  /*2040*/  LDS R12, [R30+0x2000] ;  /* 0x002000001e0c7984 */ /* 0x000fe80000000800 */
[----:B------:R-:W-:Y:S04]  /*2050*/  LDS R13, [R30+0x2004] ;  /* 0x002004001e0d7984 */ /* 0x000fe80000000800 */
[----:B------:R-:W-:Y:S04]  /*2060*/  LDS R14, [R30+0x2008] ;  /* 0x002008001e0e7984 */ /* 0x000fe80000000800 */
[----:B------:R3:W4:Y:S04]  /*2070*/  LDS R15, [R30+0x200c] ;  /* 0x00200c001e0f7984 */ /* 0x0007280000000800 */
[----:B------:R-:W-:Y:S04]  /*2080*/  LDS R16, [R26+0x3000] ;  /* 0x003000001a107984 */ /* 0x000fe80000000800 */
[----:B------:R-:W-:Y:S04]  /*2090*/  LDS R17, [R26+0x3004] ;  /* 0x003004001a117984 */ /* 0x000fe80000000800 */
[----:B------:R-:W-:Y:S04]  /*20a0*/  LDS R18, [R26+0x3008] ;  /* 0x003008001a127984 */ /* 0x000fe80000000800 */
[----:B------:R-:W5:Y:S01]  /*20b0*/  LDS R19, [R26+0x300c] ;  /* 0x00300c001a137984 */ /* 0x000f620000000800 */
[----:B------:R-:W-:Y:S01]  /*20c0*/  PRMT R27, R27, 0x3340, R22 ;  /* 0x000033401b1b7816 */ /* 0x000fe20000000016 */
[----:B0-----:R-:W-:Y:S01]  /*20d0*/  IMAD.WIDE R22, R23, 0x4, R2 ;  /* 0x0000000417167825 */ /* 0x001fe200078e0202 */
[----:B---3--:R-:W-:-:S02]  /*20e0*/  SEL R30, RZ, 0x1, P6 ;  /* 0x00000001ff1e7807 */ /* 0x008fc40003000000 */
[----:B------:R-:W-:Y:S02]  /*20f0*/  SEL R39, RZ, 0x1, P1 ;  /* 0x00000001ff277807 */ /* 0x000fe40000800000 */
[----:B------:R-:W-:Y:S01]  /*2100*/  PRMT R37, R37, 0x3340, R28 ;  /* 0x0000334025257816 */ /* 0x000fe2000000001c */
[----:B------:R-:W-:Y:S01]  /*2110*/  IMAD.WIDE R28, R29, 0x4, R2 ;  /* 0x000000041d1c7825 */ /* 0x000fe200078e0202 */
[----:B------:R-:W-:Y:S02]  /*2120*/  PRMT R24, R35, 0x3340, R24 ;  /* 0x0000334023187816 */ /* 0x000fe40000000018 */
[----:B------:R-:W-:Y:S01]  /*2130*/  PRMT R39, R39, 0x3340, R30 ;  /* 0x0000334027277816 */ /* 0x000fe2000000001e */
[--C-:B------:R-:W-:Y:S01]  /*2140*/  IMAD.WIDE R34, R21, 0x4, R2.reuse ;  /* 0x0000000415227825 */ /* 0x100fe200078e0202 */
[----:B------:R-:W-:Y:S01]  /*2150*/  IADD3 R30, P1, R25, UR4, RZ ;  /* 0x00000004191e7c10 */ /* 0x000fe2000ff3e0ff */
[----:B-1----:R0:W-:Y:S02]  /*2160*/  @P4 STG.E.128 desc[UR6][R22.64], R4 ;  /* 0x0000000416004986 */ /* 0x0021e4000c101d06 */
[----:B------:R-:W-:Y:S01]  /*2170*/  IMAD.WIDE R2, R31, 0x4, R2 ;  /* 0x000000041f027825 */ /* 0x000fe200078e0202 */
[----:B------:R-:W-:Y:S01]  /*2180*/  PRMT R32, R41, 0x3340, R32 ;  /* 0x0000334029207816 */ /* 0x000fe20000000020 */
[----:B--2---:R1:W-:Y:S01]  /*2190*/  @P3 STG.E.128 desc[UR6][R28.64], R8 ;  /* 0x000000081c003986 */ /* 0x0043e2000c101d06 */
[----:B------:R-:W-:-:S03]  /*21a0*/  LEA.HI.X.SX32 R31, R25, UR5, 0x1, P1 ;  /* 0x00000005191f7c11 */ /* 0x000fc600088f0eff */
[----:B----4-:R1:W-:Y:S01]  /*21b0*/  @P5 STG.E.128 desc[UR6][R34.64], R12 ;  /* 0x0000000c22005986 */ /* 0x0103e2000c101d06 */
[----:B0-----:R-:W-:Y:S02]  /*21c0*/  PRMT R4, R33, 0x5410, R0 ;  /* 0x0000541021047816 */ /* 0x001fe40000000000 */
[----:B------:R-:W-:Y:S02]  /*21d0*/  PRMT R5, R27, 0x5410, R20 ;  /* 0x000054101b057816 */ /* 0x000fe40000000014 */
[----:B------:R-:W-:Y:S01]  /*21e0*/  PRMT R6, R37, 0x5410, R24 ;  /* 0x0000541025067816 */ /* 0x000fe20000000018 */
[----:B-----5:R1:W-:Y:S01]  /*21f0*/  @P2 STG.E.128 desc[UR6][R2.64], R16 ;  /* 0x0000001002002986 */ /* 0x0203e2000c101d06 */
[----:B------:R-:W-:Y:S01]  /*2200*/  PRMT R7, R39, 0x5410, R32 ;  /* 0x0000541027077816 */ /* 0x000fe20000000020 */
[----:B------:R-:W-:Y:S06]  /*2210*/  @!P0 EXIT ;  /* 0x000000000000894d */ /* 0x000fec0003800000 */
[----:B------:R-:W-:Y:S01]  /*2220*/  STG.E.128 desc[UR6][R30.64], R4 ;  /* 0x000000041e007986 */ /* 0x000fe2000c101d06 */
[----:B------:R-:W-:Y:S05]  /*2230*/  EXIT ;  /* 0x000000000000794d */ /* 0x000fea0003800000 */
.L_x_0:
[----:B------:R-:W-:-:S00]  /*2240*/  BRA `(.L_x_0) ;  /* 0xfffffffc00fc7947 */ /* 0x000fc0000383ffff */
[----:B------:R-:W-:-:S00]  /*2250*/  NOP ;  /* 0x0000000000007918 */ /* 0x000fc00000000000 */
        /* <DEDUP_REMOVED lines=10> */
.L_x_1:


//--------------------- .nv.global.init           --------------------------
	.section	.nv.global.init,"aw",@progbits
.nv.global.init:
	.type		_$_str,@object
	.size		_$_str,(_$_str_$_2 - _$_str)
_$_str:
        /*0000*/ 	.byte	0x5f, 0x5f, 0x43, 0x55, 0x44, 0x41, 0x5f, 0x46, 0x54, 0x5a, 0x00
	.type		_$_str_$_2,@object
	.size		_$_str_$_2,(.L_1 - _$_str_$_2)
_$_str_$_2:
        /*000b*/ 	.byte	0x5f, 0x5f, 0x43, 0x55, 0x44, 0x41, 0x5f, 0x50, 0x52, 0x45, 0x43, 0x5f, 0x53, 0x51, 0x52, 0x54
        /*001b*/ 	.byte	0x00
.L_1:


//--------------------- .nv.shared.triton_poi_fused__native_batch_norm_legit_no_training_relu_threshold_backward_4 --------------------------
	.section	.nv.shared.triton_poi_fused__native_batch_norm_legit_no_training_relu_threshold_backward_4,"aw",@nobits
	.sectionflags	@""
	.align	16
	.zero		1024


//--------------------- .nv.constant0.triton_poi_fused__native_batch_norm_legit_no_training_relu_threshold_backward_4 --------------------------
	.section	.nv.constant0.triton_poi_fused__native_batch_norm_legit_no_training_relu_threshold_backward_4,"a",@progbits
	.sectionflags	@""
	.align	4
.nv.constant0.triton_poi_fused__native_batch_norm_legit_no_training_relu_threshold_backward_4:
	.zero		592
